//
// Generated by NVIDIA NVVM Compiler
//
// Compiler Build ID: CL-36424714
// Cuda compilation tools, release 13.0, V13.0.88
// Based on NVVM 20.0.0
//

.version 9.0
.target sm_100
.address_size 64

	// .globl	move_nodes

.visible .entry move_nodes(
	.param .u32 move_nodes_param_0,
	.param .u64 .ptr .align 1 move_nodes_param_1,
	.param .u64 .ptr .align 1 move_nodes_param_2,
	.param .u64 .ptr .align 1 move_nodes_param_3,
	.param .u64 .ptr .align 1 move_nodes_param_4,
	.param .u64 .ptr .align 1 move_nodes_param_5,
	.param .u64 .ptr .align 1 move_nodes_param_6,
	.param .f32 move_nodes_param_7
)
{
	.reg .pred 	%p<53>;
	.reg .b16 	%rs<10>;
	.reg .b32 	%r<198>;
	.reg .b32 	%f<15>;
	.reg .b64 	%rd<101>;

	ld.param.u32 	%r41, [move_nodes_param_0];
	ld.param.u64 	%rd9, [move_nodes_param_1];
	ld.param.u64 	%rd10, [move_nodes_param_2];
	ld.param.u64 	%rd11, [move_nodes_param_3];
	ld.param.u64 	%rd6, [move_nodes_param_4];
	ld.param.u64 	%rd8, [move_nodes_param_6];
	ld.param.f32 	%f6, [move_nodes_param_7];
	cvta.to.global.u64 	%rd1, %rd9;
	cvta.to.global.u64 	%rd2, %rd11;
	cvta.to.global.u64 	%rd3, %rd10;
	mov.u32 	%r42, %ctaid.x;
	mov.u32 	%r43, %ntid.x;
	mov.u32 	%r44, %tid.x;
	mad.lo.s32 	%r1, %r42, %r43, %r44;
	setp.ge.s32 	%p1, %r1, %r41;
	@%p1 bra 	$L__BB0_22;
	setp.lt.s32 	%p2, %r1, 1;
	mov.b32 	%r180, 0;
	@%p2 bra 	$L__BB0_3;
	add.s32 	%r46, %r1, -1;
	mul.wide.u32 	%rd12, %r46, 4;
	add.s64 	%rd13, %rd3, %rd12;
	ld.global.u32 	%r180, [%rd13];
$L__BB0_3:
	mul.wide.s32 	%rd14, %r1, 4;
	add.s64 	%rd15, %rd3, %rd14;
	ld.global.u32 	%r4, [%rd15];
	add.s64 	%rd16, %rd2, %rd14;
	ld.global.u32 	%r5, [%rd16];
	setp.ge.s32 	%p3, %r180, %r4;
	mov.u32 	%r196, %r5;
	@%p3 bra 	$L__BB0_21;
	add.f32 	%f1, %f6, %f6;
	sub.s32 	%r47, %r4, %r180;
	and.b32  	%r6, %r47, 15;
	and.b32  	%r7, %r47, 7;
	and.b32  	%r8, %r47, 3;
	cvta.to.global.u64 	%rd4, %rd6;
	mov.b16 	%rs8, 0;
	mov.f32 	%f14, 0f00000000;
	mov.u32 	%r181, %r180;
	mov.u32 	%r196, %r5;
$L__BB0_5:
	sub.s32 	%r50, %r180, %r4;
	setp.gt.u32 	%p4, %r50, -16;
	mul.wide.s32 	%rd17, %r181, 4;
	add.s64 	%rd18, %rd1, %rd17;
	ld.global.u32 	%r51, [%rd18];
	mul.wide.s32 	%rd19, %r51, 4;
	add.s64 	%rd20, %rd2, %rd19;
	ld.global.u32 	%r11, [%rd20];
	mul.wide.s32 	%rd21, %r11, 4;
	add.s64 	%rd22, %rd4, %rd21;
	ld.global.u32 	%r12, [%rd22];
	mov.b32 	%r195, 0;
	mov.u32 	%r187, %r180;
	@%p4 bra 	$L__BB0_8;
	and.b32  	%r54, %r47, -16;
	neg.s32 	%r183, %r54;
	mov.b32 	%r195, 0;
	mov.u32 	%r187, %r180;
$L__BB0_7:
	.pragma "nounroll";
	mul.wide.s32 	%rd23, %r187, 4;
	add.s64 	%rd24, %rd1, %rd23;
	ld.global.u32 	%r55, [%rd24];
	mul.wide.s32 	%rd25, %r55, 4;
	add.s64 	%rd26, %rd2, %rd25;
	ld.global.u32 	%r56, [%rd26];
	setp.eq.s32 	%p5, %r56, %r11;
	selp.u32 	%r57, 1, 0, %p5;
	add.s32 	%r58, %r195, %r57;
	ld.global.u32 	%r59, [%rd24+4];
	mul.wide.s32 	%rd27, %r59, 4;
	add.s64 	%rd28, %rd2, %rd27;
	ld.global.u32 	%r60, [%rd28];
	setp.eq.s32 	%p6, %r60, %r11;
	selp.u32 	%r61, 1, 0, %p6;
	add.s32 	%r62, %r58, %r61;
	ld.global.u32 	%r63, [%rd24+8];
	mul.wide.s32 	%rd29, %r63, 4;
	add.s64 	%rd30, %rd2, %rd29;
	ld.global.u32 	%r64, [%rd30];
	setp.eq.s32 	%p7, %r64, %r11;
	selp.u32 	%r65, 1, 0, %p7;
	add.s32 	%r66, %r62, %r65;
	ld.global.u32 	%r67, [%rd24+12];
	mul.wide.s32 	%rd31, %r67, 4;
	add.s64 	%rd32, %rd2, %rd31;
	ld.global.u32 	%r68, [%rd32];
	setp.eq.s32 	%p8, %r68, %r11;
	selp.u32 	%r69, 1, 0, %p8;
	add.s32 	%r70, %r66, %r69;
	ld.global.u32 	%r71, [%rd24+16];
	mul.wide.s32 	%rd33, %r71, 4;
	add.s64 	%rd34, %rd2, %rd33;
	ld.global.u32 	%r72, [%rd34];
	setp.eq.s32 	%p9, %r72, %r11;
	selp.u32 	%r73, 1, 0, %p9;
	add.s32 	%r74, %r70, %r73;
	ld.global.u32 	%r75, [%rd24+20];
	mul.wide.s32 	%rd35, %r75, 4;
	add.s64 	%rd36, %rd2, %rd35;
	ld.global.u32 	%r76, [%rd36];
	setp.eq.s32 	%p10, %r76, %r11;
	selp.u32 	%r77, 1, 0, %p10;
	add.s32 	%r78, %r74, %r77;
	ld.global.u32 	%r79, [%rd24+24];
	mul.wide.s32 	%rd37, %r79, 4;
	add.s64 	%rd38, %rd2, %rd37;
	ld.global.u32 	%r80, [%rd38];
	setp.eq.s32 	%p11, %r80, %r11;
	selp.u32 	%r81, 1, 0, %p11;
	add.s32 	%r82, %r78, %r81;
	ld.global.u32 	%r83, [%rd24+28];
	mul.wide.s32 	%rd39, %r83, 4;
	add.s64 	%rd40, %rd2, %rd39;
	ld.global.u32 	%r84, [%rd40];
	setp.eq.s32 	%p12, %r84, %r11;
	selp.u32 	%r85, 1, 0, %p12;
	add.s32 	%r86, %r82, %r85;
	ld.global.u32 	%r87, [%rd24+32];
	mul.wide.s32 	%rd41, %r87, 4;
	add.s64 	%rd42, %rd2, %rd41;
	ld.global.u32 	%r88, [%rd42];
	setp.eq.s32 	%p13, %r88, %r11;
	selp.u32 	%r89, 1, 0, %p13;
	add.s32 	%r90, %r86, %r89;
	ld.global.u32 	%r91, [%rd24+36];
	mul.wide.s32 	%rd43, %r91, 4;
	add.s64 	%rd44, %rd2, %rd43;
	ld.global.u32 	%r92, [%rd44];
	setp.eq.s32 	%p14, %r92, %r11;
	selp.u32 	%r93, 1, 0, %p14;
	add.s32 	%r94, %r90, %r93;
	ld.global.u32 	%r95, [%rd24+40];
	mul.wide.s32 	%rd45, %r95, 4;
	add.s64 	%rd46, %rd2, %rd45;
	ld.global.u32 	%r96, [%rd46];
	setp.eq.s32 	%p15, %r96, %r11;
	selp.u32 	%r97, 1, 0, %p15;
	add.s32 	%r98, %r94, %r97;
	ld.global.u32 	%r99, [%rd24+44];
	mul.wide.s32 	%rd47, %r99, 4;
	add.s64 	%rd48, %rd2, %rd47;
	ld.global.u32 	%r100, [%rd48];
	setp.eq.s32 	%p16, %r100, %r11;
	selp.u32 	%r101, 1, 0, %p16;
	add.s32 	%r102, %r98, %r101;
	ld.global.u32 	%r103, [%rd24+48];
	mul.wide.s32 	%rd49, %r103, 4;
	add.s64 	%rd50, %rd2, %rd49;
	ld.global.u32 	%r104, [%rd50];
	setp.eq.s32 	%p17, %r104, %r11;
	selp.u32 	%r105, 1, 0, %p17;
	add.s32 	%r106, %r102, %r105;
	ld.global.u32 	%r107, [%rd24+52];
	mul.wide.s32 	%rd51, %r107, 4;
	add.s64 	%rd52, %rd2, %rd51;
	ld.global.u32 	%r108, [%rd52];
	setp.eq.s32 	%p18, %r108, %r11;
	selp.u32 	%r109, 1, 0, %p18;
	add.s32 	%r110, %r106, %r109;
	ld.global.u32 	%r111, [%rd24+56];
	mul.wide.s32 	%rd53, %r111, 4;
	add.s64 	%rd54, %rd2, %rd53;
	ld.global.u32 	%r112, [%rd54];
	setp.eq.s32 	%p19, %r112, %r11;
	selp.u32 	%r113, 1, 0, %p19;
	add.s32 	%r114, %r110, %r113;
	ld.global.u32 	%r115, [%rd24+60];
	mul.wide.s32 	%rd55, %r115, 4;
	add.s64 	%rd56, %rd2, %rd55;
	ld.global.u32 	%r116, [%rd56];
	setp.eq.s32 	%p20, %r116, %r11;
	selp.u32 	%r117, 1, 0, %p20;
	add.s32 	%r195, %r114, %r117;
	add.s32 	%r187, %r187, 16;
	add.s32 	%r183, %r183, 16;
	setp.ne.s32 	%p21, %r183, 0;
	@%p21 bra 	$L__BB0_7;
$L__BB0_8:
	setp.eq.s32 	%p22, %r6, 0;
	@%p22 bra 	$L__BB0_18;
	add.s32 	%r119, %r6, -1;
	setp.lt.u32 	%p23, %r119, 7;
	@%p23 bra 	$L__BB0_11;
	mul.wide.s32 	%rd57, %r187, 4;
	add.s64 	%rd58, %rd1, %rd57;
	ld.global.u32 	%r120, [%rd58];
	mul.wide.s32 	%rd59, %r120, 4;
	add.s64 	%rd60, %rd2, %rd59;
	ld.global.u32 	%r121, [%rd60];
	setp.eq.s32 	%p24, %r121, %r11;
	selp.u32 	%r122, 1, 0, %p24;
	add.s32 	%r123, %r195, %r122;
	ld.global.u32 	%r124, [%rd58+4];
	mul.wide.s32 	%rd61, %r124, 4;
	add.s64 	%rd62, %rd2, %rd61;
	ld.global.u32 	%r125, [%rd62];
	setp.eq.s32 	%p25, %r125, %r11;
	selp.u32 	%r126, 1, 0, %p25;
	add.s32 	%r127, %r123, %r126;
	ld.global.u32 	%r128, [%rd58+8];
	mul.wide.s32 	%rd63, %r128, 4;
	add.s64 	%rd64, %rd2, %rd63;
	ld.global.u32 	%r129, [%rd64];
	setp.eq.s32 	%p26, %r129, %r11;
	selp.u32 	%r130, 1, 0, %p26;
	add.s32 	%r131, %r127, %r130;
	ld.global.u32 	%r132, [%rd58+12];
	mul.wide.s32 	%rd65, %r132, 4;
	add.s64 	%rd66, %rd2, %rd65;
	ld.global.u32 	%r133, [%rd66];
	setp.eq.s32 	%p27, %r133, %r11;
	selp.u32 	%r134, 1, 0, %p27;
	add.s32 	%r135, %r131, %r134;
	ld.global.u32 	%r136, [%rd58+16];
	mul.wide.s32 	%rd67, %r136, 4;
	add.s64 	%rd68, %rd2, %rd67;
	ld.global.u32 	%r137, [%rd68];
	setp.eq.s32 	%p28, %r137, %r11;
	selp.u32 	%r138, 1, 0, %p28;
	add.s32 	%r139, %r135, %r138;
	ld.global.u32 	%r140, [%rd58+20];
	mul.wide.s32 	%rd69, %r140, 4;
	add.s64 	%rd70, %rd2, %rd69;
	ld.global.u32 	%r141, [%rd70];
	setp.eq.s32 	%p29, %r141, %r11;
	selp.u32 	%r142, 1, 0, %p29;
	add.s32 	%r143, %r139, %r142;
	ld.global.u32 	%r144, [%rd58+24];
	mul.wide.s32 	%rd71, %r144, 4;
	add.s64 	%rd72, %rd2, %rd71;
	ld.global.u32 	%r145, [%rd72];
	setp.eq.s32 	%p30, %r145, %r11;
	selp.u32 	%r146, 1, 0, %p30;
	add.s32 	%r147, %r143, %r146;
	ld.global.u32 	%r148, [%rd58+28];
	mul.wide.s32 	%rd73, %r148, 4;
	add.s64 	%rd74, %rd2, %rd73;
	ld.global.u32 	%r149, [%rd74];
	setp.eq.s32 	%p31, %r149, %r11;
	selp.u32 	%r150, 1, 0, %p31;
	add.s32 	%r195, %r147, %r150;
	add.s32 	%r187, %r187, 8;
$L__BB0_11:
	setp.eq.s32 	%p32, %r7, 0;
	@%p32 bra 	$L__BB0_18;
	add.s32 	%r152, %r7, -1;
	setp.lt.u32 	%p33, %r152, 3;
	@%p33 bra 	$L__BB0_14;
	mul.wide.s32 	%rd75, %r187, 4;
	add.s64 	%rd76, %rd1, %rd75;
	ld.global.u32 	%r153, [%rd76];
	mul.wide.s32 	%rd77, %r153, 4;
	add.s64 	%rd78, %rd2, %rd77;
	ld.global.u32 	%r154, [%rd78];
	setp.eq.s32 	%p34, %r154, %r11;
	selp.u32 	%r155, 1, 0, %p34;
	add.s32 	%r156, %r195, %r155;
	ld.global.u32 	%r157, [%rd76+4];
	mul.wide.s32 	%rd79, %r157, 4;
	add.s64 	%rd80, %rd2, %rd79;
	ld.global.u32 	%r158, [%rd80];
	setp.eq.s32 	%p35, %r158, %r11;
	selp.u32 	%r159, 1, 0, %p35;
	add.s32 	%r160, %r156, %r159;
	ld.global.u32 	%r161, [%rd76+8];
	mul.wide.s32 	%rd81, %r161, 4;
	add.s64 	%rd82, %rd2, %rd81;
	ld.global.u32 	%r162, [%rd82];
	setp.eq.s32 	%p36, %r162, %r11;
	selp.u32 	%r163, 1, 0, %p36;
	add.s32 	%r164, %r160, %r163;
	ld.global.u32 	%r165, [%rd76+12];
	mul.wide.s32 	%rd83, %r165, 4;
	add.s64 	%rd84, %rd2, %rd83;
	ld.global.u32 	%r166, [%rd84];
	setp.eq.s32 	%p37, %r166, %r11;
	selp.u32 	%r167, 1, 0, %p37;
	add.s32 	%r195, %r164, %r167;
	add.s32 	%r187, %r187, 4;
$L__BB0_14:
	setp.eq.s32 	%p38, %r8, 0;
	@%p38 bra 	$L__BB0_18;
	setp.eq.s32 	%p39, %r8, 1;
	mul.wide.s32 	%rd85, %r187, 4;
	add.s64 	%rd5, %rd1, %rd85;
	ld.global.u32 	%r168, [%rd5];
	mul.wide.s32 	%rd86, %r168, 4;
	add.s64 	%rd87, %rd2, %rd86;
	ld.global.u32 	%r169, [%rd87];
	setp.eq.s32 	%p40, %r169, %r11;
	selp.u32 	%r170, 1, 0, %p40;
	add.s32 	%r195, %r195, %r170;
	@%p39 bra 	$L__BB0_18;
	setp.eq.s32 	%p41, %r8, 2;
	ld.global.u32 	%r171, [%rd5+4];
	mul.wide.s32 	%rd88, %r171, 4;
	add.s64 	%rd89, %rd2, %rd88;
	ld.global.u32 	%r172, [%rd89];
	setp.eq.s32 	%p42, %r172, %r11;
	selp.u32 	%r173, 1, 0, %p42;
	add.s32 	%r195, %r195, %r173;
	@%p41 bra 	$L__BB0_18;
	ld.global.u32 	%r174, [%rd5+8];
	mul.wide.s32 	%rd90, %r174, 4;
	add.s64 	%rd91, %rd2, %rd90;
	ld.global.u32 	%r175, [%rd91];
	setp.eq.s32 	%p43, %r175, %r11;
	selp.u32 	%r176, 1, 0, %p43;
	add.s32 	%r195, %r195, %r176;
$L__BB0_18:
	shl.b32 	%r177, %r195, 1;
	cvt.rn.f32.u32 	%f8, %r177;
	cvt.rn.f32.s32 	%f9, %r12;
	mul.f32 	%f10, %f1, %f9;
	sub.f32 	%f11, %f8, %f10;
	neg.f32 	%f12, %f11;
	and.b16  	%rs6, %rs8, 255;
	setp.ne.s16 	%p44, %rs6, 0;
	setp.ltu.f32 	%p45, %f14, %f12;
	mov.b16 	%rs9, 1;
	and.pred  	%p46, %p44, %p45;
	@%p46 bra 	$L__BB0_20;
	setp.ne.s16 	%p47, %rs6, 0;
	setp.eq.f32 	%p48, %f14, %f12;
	and.pred  	%p49, %p47, %p48;
	setp.lt.s32 	%p50, %r196, %r11;
	and.pred  	%p51, %p49, %p50;
	selp.b32 	%r196, %r196, %r11, %p51;
	selp.b16 	%rs9, %rs8, 1, %p51;
	selp.f32 	%f14, %f14, %f12, %p51;
$L__BB0_20:
	add.s32 	%r181, %r181, 1;
	setp.ne.s32 	%p52, %r181, %r4;
	mov.u16 	%rs8, %rs9;
	@%p52 bra 	$L__BB0_5;
$L__BB0_21:
	ld.param.u64 	%rd100, [move_nodes_param_5];
	cvta.to.global.u64 	%rd92, %rd8;
	cvta.to.global.u64 	%rd93, %rd100;
	mul.wide.s32 	%rd94, %r1, 4;
	add.s64 	%rd95, %rd93, %rd94;
	st.global.u32 	[%rd95], %r196;
	mul.wide.s32 	%rd96, %r196, 4;
	add.s64 	%rd97, %rd92, %rd96;
	atom.global.add.u32 	%r178, [%rd97], 1;
	mul.wide.s32 	%rd98, %r5, 4;
	add.s64 	%rd99, %rd92, %rd98;
	atom.global.add.u32 	%r179, [%rd99], -1;
$L__BB0_22:
	ret;

}
	// .globl	calculate_community_internal_edges
.visible .entry calculate_community_internal_edges(
	.param .u32 calculate_community_internal_edges_param_0,
	.param .u64 .ptr .align 1 calculate_community_internal_edges_param_1,
	.param .u64 .ptr .align 1 calculate_community_internal_edges_param_2,
	.param .u64 .ptr .align 1 calculate_community_internal_edges_param_3,
	.param .u64 .ptr .align 1 calculate_community_internal_edges_param_4
)
{
	.reg .pred 	%p<41>;
	.reg .b32 	%r<182>;
	.reg .b64 	%rd<83>;

	ld.param.u32 	%r38, [calculate_community_internal_edges_param_0];
	ld.param.u64 	%rd6, [calculate_community_internal_edges_param_1];
	ld.param.u64 	%rd7, [calculate_community_internal_edges_param_2];
	ld.param.u64 	%rd8, [calculate_community_internal_edges_param_3];
	ld.param.u64 	%rd5, [calculate_community_internal_edges_param_4];
	cvta.to.global.u64 	%rd1, %rd6;
	cvta.to.global.u64 	%rd2, %rd8;
	cvta.to.global.u64 	%rd3, %rd7;
	mov.u32 	%r39, %ctaid.x;
	mov.u32 	%r40, %ntid.x;
	mov.u32 	%r41, %tid.x;
	mad.lo.s32 	%r1, %r39, %r40, %r41;
	setp.ge.s32 	%p1, %r1, %r38;
	@%p1 bra 	$L__BB1_17;
	setp.lt.s32 	%p2, %r1, 1;
	mov.b32 	%r170, 0;
	@%p2 bra 	$L__BB1_3;
	add.s32 	%r43, %r1, -1;
	mul.wide.u32 	%rd9, %r43, 4;
	add.s64 	%rd10, %rd3, %rd9;
	ld.global.u32 	%r170, [%rd10];
$L__BB1_3:
	mul.wide.s32 	%rd11, %r1, 4;
	add.s64 	%rd12, %rd3, %rd11;
	ld.global.u32 	%r4, [%rd12];
	add.s64 	%rd13, %rd2, %rd11;
	ld.global.u32 	%r5, [%rd13];
	setp.ge.s32 	%p3, %r170, %r4;
	mov.b32 	%r181, 0;
	@%p3 bra 	$L__BB1_16;
	sub.s32 	%r6, %r4, %r170;
	and.b32  	%r7, %r6, 15;
	sub.s32 	%r47, %r170, %r4;
	setp.gt.u32 	%p4, %r47, -16;
	mov.b32 	%r181, 0;
	@%p4 bra 	$L__BB1_7;
	and.b32  	%r49, %r6, -16;
	neg.s32 	%r166, %r49;
	add.s64 	%rd4, %rd1, 32;
	mov.b32 	%r181, 0;
$L__BB1_6:
	.pragma "nounroll";
	mul.wide.s32 	%rd14, %r170, 4;
	add.s64 	%rd15, %rd4, %rd14;
	ld.global.u32 	%r50, [%rd15+-32];
	mul.wide.s32 	%rd16, %r50, 4;
	add.s64 	%rd17, %rd2, %rd16;
	ld.global.u32 	%r51, [%rd17];
	setp.eq.s32 	%p5, %r51, %r5;
	selp.u32 	%r52, 1, 0, %p5;
	add.s32 	%r53, %r181, %r52;
	ld.global.u32 	%r54, [%rd15+-28];
	mul.wide.s32 	%rd18, %r54, 4;
	add.s64 	%rd19, %rd2, %rd18;
	ld.global.u32 	%r55, [%rd19];
	setp.eq.s32 	%p6, %r55, %r5;
	selp.u32 	%r56, 1, 0, %p6;
	add.s32 	%r57, %r53, %r56;
	ld.global.u32 	%r58, [%rd15+-24];
	mul.wide.s32 	%rd20, %r58, 4;
	add.s64 	%rd21, %rd2, %rd20;
	ld.global.u32 	%r59, [%rd21];
	setp.eq.s32 	%p7, %r59, %r5;
	selp.u32 	%r60, 1, 0, %p7;
	add.s32 	%r61, %r57, %r60;
	ld.global.u32 	%r62, [%rd15+-20];
	mul.wide.s32 	%rd22, %r62, 4;
	add.s64 	%rd23, %rd2, %rd22;
	ld.global.u32 	%r63, [%rd23];
	setp.eq.s32 	%p8, %r63, %r5;
	selp.u32 	%r64, 1, 0, %p8;
	add.s32 	%r65, %r61, %r64;
	ld.global.u32 	%r66, [%rd15+-16];
	mul.wide.s32 	%rd24, %r66, 4;
	add.s64 	%rd25, %rd2, %rd24;
	ld.global.u32 	%r67, [%rd25];
	setp.eq.s32 	%p9, %r67, %r5;
	selp.u32 	%r68, 1, 0, %p9;
	add.s32 	%r69, %r65, %r68;
	ld.global.u32 	%r70, [%rd15+-12];
	mul.wide.s32 	%rd26, %r70, 4;
	add.s64 	%rd27, %rd2, %rd26;
	ld.global.u32 	%r71, [%rd27];
	setp.eq.s32 	%p10, %r71, %r5;
	selp.u32 	%r72, 1, 0, %p10;
	add.s32 	%r73, %r69, %r72;
	ld.global.u32 	%r74, [%rd15+-8];
	mul.wide.s32 	%rd28, %r74, 4;
	add.s64 	%rd29, %rd2, %rd28;
	ld.global.u32 	%r75, [%rd29];
	setp.eq.s32 	%p11, %r75, %r5;
	selp.u32 	%r76, 1, 0, %p11;
	add.s32 	%r77, %r73, %r76;
	ld.global.u32 	%r78, [%rd15+-4];
	mul.wide.s32 	%rd30, %r78, 4;
	add.s64 	%rd31, %rd2, %rd30;
	ld.global.u32 	%r79, [%rd31];
	setp.eq.s32 	%p12, %r79, %r5;
	selp.u32 	%r80, 1, 0, %p12;
	add.s32 	%r81, %r77, %r80;
	ld.global.u32 	%r82, [%rd15];
	mul.wide.s32 	%rd32, %r82, 4;
	add.s64 	%rd33, %rd2, %rd32;
	ld.global.u32 	%r83, [%rd33];
	setp.eq.s32 	%p13, %r83, %r5;
	selp.u32 	%r84, 1, 0, %p13;
	add.s32 	%r85, %r81, %r84;
	ld.global.u32 	%r86, [%rd15+4];
	mul.wide.s32 	%rd34, %r86, 4;
	add.s64 	%rd35, %rd2, %rd34;
	ld.global.u32 	%r87, [%rd35];
	setp.eq.s32 	%p14, %r87, %r5;
	selp.u32 	%r88, 1, 0, %p14;
	add.s32 	%r89, %r85, %r88;
	ld.global.u32 	%r90, [%rd15+8];
	mul.wide.s32 	%rd36, %r90, 4;
	add.s64 	%rd37, %rd2, %rd36;
	ld.global.u32 	%r91, [%rd37];
	setp.eq.s32 	%p15, %r91, %r5;
	selp.u32 	%r92, 1, 0, %p15;
	add.s32 	%r93, %r89, %r92;
	ld.global.u32 	%r94, [%rd15+12];
	mul.wide.s32 	%rd38, %r94, 4;
	add.s64 	%rd39, %rd2, %rd38;
	ld.global.u32 	%r95, [%rd39];
	setp.eq.s32 	%p16, %r95, %r5;
	selp.u32 	%r96, 1, 0, %p16;
	add.s32 	%r97, %r93, %r96;
	ld.global.u32 	%r98, [%rd15+16];
	mul.wide.s32 	%rd40, %r98, 4;
	add.s64 	%rd41, %rd2, %rd40;
	ld.global.u32 	%r99, [%rd41];
	setp.eq.s32 	%p17, %r99, %r5;
	selp.u32 	%r100, 1, 0, %p17;
	add.s32 	%r101, %r97, %r100;
	ld.global.u32 	%r102, [%rd15+20];
	mul.wide.s32 	%rd42, %r102, 4;
	add.s64 	%rd43, %rd2, %rd42;
	ld.global.u32 	%r103, [%rd43];
	setp.eq.s32 	%p18, %r103, %r5;
	selp.u32 	%r104, 1, 0, %p18;
	add.s32 	%r105, %r101, %r104;
	ld.global.u32 	%r106, [%rd15+24];
	mul.wide.s32 	%rd44, %r106, 4;
	add.s64 	%rd45, %rd2, %rd44;
	ld.global.u32 	%r107, [%rd45];
	setp.eq.s32 	%p19, %r107, %r5;
	selp.u32 	%r108, 1, 0, %p19;
	add.s32 	%r109, %r105, %r108;
	ld.global.u32 	%r110, [%rd15+28];
	mul.wide.s32 	%rd46, %r110, 4;
	add.s64 	%rd47, %rd2, %rd46;
	ld.global.u32 	%r111, [%rd47];
	setp.eq.s32 	%p20, %r111, %r5;
	selp.u32 	%r112, 1, 0, %p20;
	add.s32 	%r181, %r109, %r112;
	add.s32 	%r170, %r170, 16;
	add.s32 	%r166, %r166, 16;
	setp.ne.s32 	%p21, %r166, 0;
	@%p21 bra 	$L__BB1_6;
$L__BB1_7:
	setp.eq.s32 	%p22, %r7, 0;
	@%p22 bra 	$L__BB1_16;
	and.b32  	%r18, %r6, 7;
	setp.lt.u32 	%p23, %r7, 8;
	@%p23 bra 	$L__BB1_10;
	mul.wide.s32 	%rd48, %r170, 4;
	add.s64 	%rd49, %rd1, %rd48;
	ld.global.u32 	%r114, [%rd49];
	mul.wide.s32 	%rd50, %r114, 4;
	add.s64 	%rd51, %rd2, %rd50;
	ld.global.u32 	%r115, [%rd51];
	setp.eq.s32 	%p24, %r115, %r5;
	selp.u32 	%r116, 1, 0, %p24;
	add.s32 	%r117, %r181, %r116;
	ld.global.u32 	%r118, [%rd49+4];
	mul.wide.s32 	%rd52, %r118, 4;
	add.s64 	%rd53, %rd2, %rd52;
	ld.global.u32 	%r119, [%rd53];
	setp.eq.s32 	%p25, %r119, %r5;
	selp.u32 	%r120, 1, 0, %p25;
	add.s32 	%r121, %r117, %r120;
	ld.global.u32 	%r122, [%rd49+8];
	mul.wide.s32 	%rd54, %r122, 4;
	add.s64 	%rd55, %rd2, %rd54;
	ld.global.u32 	%r123, [%rd55];
	setp.eq.s32 	%p26, %r123, %r5;
	selp.u32 	%r124, 1, 0, %p26;
	add.s32 	%r125, %r121, %r124;
	ld.global.u32 	%r126, [%rd49+12];
	mul.wide.s32 	%rd56, %r126, 4;
	add.s64 	%rd57, %rd2, %rd56;
	ld.global.u32 	%r127, [%rd57];
	setp.eq.s32 	%p27, %r127, %r5;
	selp.u32 	%r128, 1, 0, %p27;
	add.s32 	%r129, %r125, %r128;
	ld.global.u32 	%r130, [%rd49+16];
	mul.wide.s32 	%rd58, %r130, 4;
	add.s64 	%rd59, %rd2, %rd58;
	ld.global.u32 	%r131, [%rd59];
	setp.eq.s32 	%p28, %r131, %r5;
	selp.u32 	%r132, 1, 0, %p28;
	add.s32 	%r133, %r129, %r132;
	ld.global.u32 	%r134, [%rd49+20];
	mul.wide.s32 	%rd60, %r134, 4;
	add.s64 	%rd61, %rd2, %rd60;
	ld.global.u32 	%r135, [%rd61];
	setp.eq.s32 	%p29, %r135, %r5;
	selp.u32 	%r136, 1, 0, %p29;
	add.s32 	%r137, %r133, %r136;
	ld.global.u32 	%r138, [%rd49+24];
	mul.wide.s32 	%rd62, %r138, 4;
	add.s64 	%rd63, %rd2, %rd62;
	ld.global.u32 	%r139, [%rd63];
	setp.eq.s32 	%p30, %r139, %r5;
	selp.u32 	%r140, 1, 0, %p30;
	add.s32 	%r141, %r137, %r140;
	ld.global.u32 	%r142, [%rd49+28];
	mul.wide.s32 	%rd64, %r142, 4;
	add.s64 	%rd65, %rd2, %rd64;
	ld.global.u32 	%r143, [%rd65];
	setp.eq.s32 	%p31, %r143, %r5;
	selp.u32 	%r144, 1, 0, %p31;
	add.s32 	%r181, %r141, %r144;
	add.s32 	%r170, %r170, 8;
$L__BB1_10:
	setp.eq.s32 	%p32, %r18, 0;
	@%p32 bra 	$L__BB1_16;
	and.b32  	%r24, %r6, 3;
	setp.lt.u32 	%p33, %r18, 4;
	@%p33 bra 	$L__BB1_13;
	mul.wide.s32 	%rd66, %r170, 4;
	add.s64 	%rd67, %rd1, %rd66;
	ld.global.u32 	%r146, [%rd67];
	mul.wide.s32 	%rd68, %r146, 4;
	add.s64 	%rd69, %rd2, %rd68;
	ld.global.u32 	%r147, [%rd69];
	setp.eq.s32 	%p34, %r147, %r5;
	selp.u32 	%r148, 1, 0, %p34;
	add.s32 	%r149, %r181, %r148;
	ld.global.u32 	%r150, [%rd67+4];
	mul.wide.s32 	%rd70, %r150, 4;
	add.s64 	%rd71, %rd2, %rd70;
	ld.global.u32 	%r151, [%rd71];
	setp.eq.s32 	%p35, %r151, %r5;
	selp.u32 	%r152, 1, 0, %p35;
	add.s32 	%r153, %r149, %r152;
	ld.global.u32 	%r154, [%rd67+8];
	mul.wide.s32 	%rd72, %r154, 4;
	add.s64 	%rd73, %rd2, %rd72;
	ld.global.u32 	%r155, [%rd73];
	setp.eq.s32 	%p36, %r155, %r5;
	selp.u32 	%r156, 1, 0, %p36;
	add.s32 	%r157, %r153, %r156;
	ld.global.u32 	%r158, [%rd67+12];
	mul.wide.s32 	%rd74, %r158, 4;
	add.s64 	%rd75, %rd2, %rd74;
	ld.global.u32 	%r159, [%rd75];
	setp.eq.s32 	%p37, %r159, %r5;
	selp.u32 	%r160, 1, 0, %p37;
	add.s32 	%r181, %r157, %r160;
	add.s32 	%r170, %r170, 4;
$L__BB1_13:
	setp.eq.s32 	%p38, %r24, 0;
	@%p38 bra 	$L__BB1_16;
	neg.s32 	%r178, %r24;
$L__BB1_15:
	.pragma "nounroll";
	mul.wide.s32 	%rd76, %r170, 4;
	add.s64 	%rd77, %rd1, %rd76;
	ld.global.u32 	%r161, [%rd77];
	mul.wide.s32 	%rd78, %r161, 4;
	add.s64 	%rd79, %rd2, %rd78;
	ld.global.u32 	%r162, [%rd79];
	setp.eq.s32 	%p39, %r162, %r5;
	selp.u32 	%r163, 1, 0, %p39;
	add.s32 	%r181, %r181, %r163;
	add.s32 	%r170, %r170, 1;
	add.s32 	%r178, %r178, 1;
	setp.ne.s32 	%p40, %r178, 0;
	@%p40 bra 	$L__BB1_15;
$L__BB1_16:
	cvta.to.global.u64 	%rd80, %rd5;
	mul.wide.s32 	%rd81, %r5, 4;
	add.s64 	%rd82, %rd80, %rd81;
	atom.global.add.u32 	%r164, [%rd82], %r181;
$L__BB1_17:
	ret;

}
	// .globl	calculate_part_cpm
.visible .entry calculate_part_cpm(
	.param .u32 calculate_part_cpm_param_0,
	.param .u64 .ptr .align 1 calculate_part_cpm_param_1,
	.param .u64 .ptr .align 1 calculate_part_cpm_param_2,
	.param .u64 .ptr .align 1 calculate_part_cpm_param_3,
	.param .f32 calculate_part_cpm_param_4
)
{
	.reg .pred 	%p<2>;
	.reg .b32 	%r<8>;
	.reg .b32 	%f<8>;
	.reg .b64 	%rd<11>;
	.reg .b64 	%fd<3>;

	ld.param.u32 	%r2, [calculate_part_cpm_param_0];
	ld.param.u64 	%rd1, [calculate_part_cpm_param_1];
	ld.param.u64 	%rd2, [calculate_part_cpm_param_2];
	ld.param.u64 	%rd3, [calculate_part_cpm_param_3];
	ld.param.f32 	%f1, [calculate_part_cpm_param_4];
	mov.u32 	%r3, %ctaid.x;
	mov.u32 	%r4, %ntid.x;
	mov.u32 	%r5, %tid.x;
	mad.lo.s32 	%r1, %r3, %r4, %r5;
	setp.ge.s32 	%p1, %r1, %r2;
	@%p1 bra 	$L__BB2_2;
	cvta.to.global.u64 	%rd4, %rd1;
	cvta.to.global.u64 	%rd5, %rd2;
	cvta.to.global.u64 	%rd6, %rd3;
	mul.wide.s32 	%rd7, %r1, 4;
	add.s64 	%rd8, %rd4, %rd7;
	ld.global.u32 	%r6, [%rd8];
	cvt.rn.f64.s32 	%fd1, %r6;
	mul.f64 	%fd2, %fd1, 0d3FE0000000000000;
	cvt.rn.f32.f64 	%f2, %fd2;
	add.s64 	%rd9, %rd5, %rd7;
	ld.global.u32 	%r7, [%rd9];
	cvt.rn.f32.s32 	%f3, %r7;
	mul.f32 	%f4, %f1, %f3;
	mul.f32 	%f5, %f4, %f3;
	sub.f32 	%f6, %f2, %f5;
	neg.f32 	%f7, %f6;
	add.s64 	%rd10, %rd6, %rd7;
	st.global.f32 	[%rd10], %f7;
$L__BB2_2:
	ret;

}
	// .globl	classify_communities
.visible .entry classify_communities(
	.param .u32 classify_communities_param_0,
	.param .u64 .ptr .align 1 classify_communities_param_1,
	.param .u64 .ptr .align 1 classify_communities_param_2,
	.param .u64 .ptr .align 1 classify_communities_param_3
)
{
	.reg .pred 	%p<7>;
	.reg .b32 	%r<9>;
	.reg .b32 	%f<6>;
	.reg .b64 	%rd<11>;
	.reg .b64 	%fd<11>;

	ld.param.u32 	%r2, [classify_communities_param_0];
	ld.param.u64 	%rd1, [classify_communities_param_1];
	ld.param.u64 	%rd2, [classify_communities_param_2];
	ld.param.u64 	%rd3, [classify_communities_param_3];
	mov.u32 	%r3, %ctaid.x;
	mov.u32 	%r4, %ntid.x;
	mov.u32 	%r5, %tid.x;
	mad.lo.s32 	%r1, %r3, %r4, %r5;
	setp.ge.s32 	%p1, %r1, %r2;
	@%p1 bra 	$L__BB3_2;
	cvta.to.global.u64 	%rd4, %rd1;
	cvta.to.global.u64 	%rd5, %rd2;
	cvta.to.global.u64 	%rd6, %rd3;
	mul.wide.s32 	%rd7, %r1, 4;
	add.s64 	%rd8, %rd4, %rd7;
	ld.global.u32 	%r6, [%rd8];
	cvt.rn.f64.s32 	%fd1, %r6;
	mul.f64 	%fd2, %fd1, 0d3FE0000000000000;
	cvt.rn.f32.f64 	%f1, %fd2;
	add.s64 	%rd9, %rd5, %rd7;
	ld.global.u32 	%r7, [%rd9];
	cvt.rn.f32.s32 	%f2, %r7;
	cvt.f64.f32 	%fd3, %f1;
	cvt.f64.f32 	%fd4, %f2;
	add.f64 	%fd5, %fd4, 0dBFF0000000000000;
	mul.f64 	%fd6, %fd5, %fd4;
	mul.f64 	%fd7, %fd6, 0d3FE0000000000000;
	div.rn.f64 	%fd8, %fd3, %fd7;
	cvt.rn.f32.f64 	%f3, %fd8;
	abs.f32 	%f4, %f3;
	setp.num.f32 	%p2, %f4, %f4;
	setp.gt.s32 	%p3, %r7, 20;
	cvt.f64.f32 	%fd9, %f3;
	setp.gt.f64 	%p4, %fd9, 0d3FD999999999999A;
	and.pred  	%p5, %p3, %p2;
	and.pred  	%p6, %p5, %p4;
	selp.u32 	%r8, 1, 0, %p6;
	add.s64 	%rd10, %rd6, %rd7;
	st.global.u32 	[%rd10], %r8;
$L__BB3_2:
	ret;

}
	// .globl	classify_hits
.visible .entry classify_hits(
	.param .u32 classify_hits_param_0,
	.param .u64 .ptr .align 1 classify_hits_param_1,
	.param .u64 .ptr .align 1 classify_hits_param_2,
	.param .u64 .ptr .align 1 classify_hits_param_3
)
{
	.reg .pred 	%p<2>;
	.reg .b32 	%r<8>;
	.reg .b64 	%rd<12>;

	ld.param.u32 	%r2, [classify_hits_param_0];
	ld.param.u64 	%rd1, [classify_hits_param_1];
	ld.param.u64 	%rd2, [classify_hits_param_2];
	ld.param.u64 	%rd3, [classify_hits_param_3];
	mov.u32 	%r3, %ctaid.x;
	mov.u32 	%r4, %ntid.x;
	mov.u32 	%r5, %tid.x;
	mad.lo.s32 	%r1, %r3, %r4, %r5;
	setp.ge.s32 	%p1, %r1, %r2;
	@%p1 bra 	$L__BB4_2;
	cvta.to.global.u64 	%rd4, %rd1;
	cvta.to.global.u64 	%rd5, %rd2;
	cvta.to.global.u64 	%rd6, %rd3;
	mul.wide.s32 	%rd7, %r1, 4;
	add.s64 	%rd8, %rd4, %rd7;
	ld.global.u32 	%r6, [%rd8];
	mul.wide.s32 	%rd9, %r6, 4;
	add.s64 	%rd10, %rd5, %rd9;
	ld.global.u32 	%r7, [%rd10];
	add.s64 	%rd11, %rd6, %rd7;
	st.global.u32 	[%rd11], %r7;
$L__BB4_2:
	ret;

}


// ===== COMPILED SASS (sm_100) =====

	.target	sm_100

	.elftype	@"ET_EXEC"


//--------------------- .note.nv.tkinfo           --------------------------
	.section	.note.nv.tkinfo,"",@"SHT_NOTE"
	.sectionflags	@"SHF_NOTE_NV_TKINFO"
	.tkinfo
        /*0018*/ 	.word	0x00000002
        /*0030*/ 	.string	""
        /*0030*/ 	.string	"ptxas"
        /*0030*/ 	.string	"Cuda compilation tools, release 13.0, V13.0.88"
        /*0030*/ 	.string	"Build cuda_13.0.r13.0/compiler.36424714_0"
        /*0030*/ 	.string	"-arch sm_100 -m 64 "



//--------------------- .note.nv.cuinfo           --------------------------
	.section	.note.nv.cuinfo,"",@"SHT_NOTE"
	.sectionflags	@"SHF_NOTE_NV_CUINFO"
        /*0018*/ 	.short	0x0002
        /*001a*/ 	.short	0x0064
        /*001c*/ 	.short	0x0082
	.zero		2


//--------------------- .nv.info                  --------------------------
	.section	.nv.info,"",@"SHT_CUDA_INFO"
	.align	4


	//----- nvinfo : EIATTR_REGCOUNT
	.align		4
        /*0000*/ 	.byte	0x04, 0x2f
        /*0002*/ 	.short	(.L_1 - .L_0)
	.align		4
.L_0:
        /*0004*/ 	.word	index@(move_nodes)
        /*0008*/ 	.word	0x00000020


	//----- nvinfo : EIATTR_FRAME_SIZE
	.align		4
.L_1:
        /*000c*/ 	.byte	0x04, 0x11
        /*000e*/ 	.short	(.L_3 - .L_2)
	.align		4
.L_2:
        /*0010*/ 	.word	index@(move_nodes)
        /*0014*/ 	.word	0x00000000


	//----- nvinfo : EIATTR_REGCOUNT
	.align		4
.L_3:
        /*0018*/ 	.byte	0x04, 0x2f
        /*001a*/ 	.short	(.L_5 - .L_4)
	.align		4
.L_4:
        /*001c*/ 	.word	index@(calculate_community_internal_edges)
        /*0020*/ 	.word	0x00000020


	//----- nvinfo : EIATTR_FRAME_SIZE
	.align		4
.L_5:
        /*0024*/ 	.byte	0x04, 0x11
        /*0026*/ 	.short	(.L_7 - .L_6)
	.align		4
.L_6:
        /*0028*/ 	.word	index@(calculate_community_internal_edges)
        /*002c*/ 	.word	0x00000000


	//----- nvinfo : EIATTR_REGCOUNT
	.align		4
.L_7:
        /*0030*/ 	.byte	0x04, 0x2f
        /*0032*/ 	.short	(.L_9 - .L_8)
	.align		4
.L_8:
        /*0034*/ 	.word	index@(calculate_part_cpm)
        /*0038*/ 	.word	0x00000010


	//----- nvinfo : EIATTR_FRAME_SIZE
	.align		4
.L_9:
        /*003c*/ 	.byte	0x04, 0x11
        /*003e*/ 	.short	(.L_11 - .L_10)
	.align		4
.L_10:
        /*0040*/ 	.word	index@(calculate_part_cpm)
        /*0044*/ 	.word	0x00000000


	//----- nvinfo : EIATTR_REGCOUNT
	.align		4
.L_11:
        /*0048*/ 	.byte	0x04, 0x2f
        /*004a*/ 	.short	(.L_13 - .L_12)
	.align		4
.L_12:
        /*004c*/ 	.word	index@(classify_communities)
        /*0050*/ 	.word	0x0000001a


	//----- nvinfo : EIATTR_FRAME_SIZE
	.align		4
.L_13:
        /*0054*/ 	.byte	0x04, 0x11
        /*0056*/ 	.short	(.L_15 - .L_14)
	.align		4
.L_14:
        /*0058*/ 	.word	index@($__internal_0_$__cuda_sm20_div_rn_f64_full)
        /*005c*/ 	.word	0x00000000


	//----- nvinfo : EIATTR_FRAME_SIZE
	.align		4
.L_15:
        /*0060*/ 	.byte	0x04, 0x11
        /*0062*/ 	.short	(.L_17 - .L_16)
	.align		4
.L_16:
        /*0064*/ 	.word	index@(classify_communities)
        /*0068*/ 	.word	0x00000000


	//----- nvinfo : EIATTR_REGCOUNT
	.align		4
.L_17:
        /*006c*/ 	.byte	0x04, 0x2f
        /*006e*/ 	.short	(.L_19 - .L_18)
	.align		4
.L_18:
        /*0070*/ 	.word	index@(classify_hits)
        /*0074*/ 	.word	0x0000000c


	//----- nvinfo : EIATTR_FRAME_SIZE
	.align		4
.L_19:
        /*0078*/ 	.byte	0x04, 0x11
        /*007a*/ 	.short	(.L_21 - .L_20)
	.align		4
.L_20:
        /*007c*/ 	.word	index@(classify_hits)
        /*0080*/ 	.word	0x00000000


	//----- nvinfo : EIATTR_MIN_STACK_SIZE
	.align		4
.L_21:
        /*0084*/ 	.byte	0x04, 0x12
        /*0086*/ 	.short	(.L_23 - .L_22)
	.align		4
.L_22:
        /*0088*/ 	.word	index@(classify_hits)
        /*008c*/ 	.word	0x00000000


	//----- nvinfo : EIATTR_MIN_STACK_SIZE
	.align		4
.L_23:
        /*0090*/ 	.byte	0x04, 0x12
        /*0092*/ 	.short	(.L_25 - .L_24)
	.align		4
.L_24:
        /*0094*/ 	.word	index@(classify_communities)
        /*0098*/ 	.word	0x00000000


	//----- nvinfo : EIATTR_MIN_STACK_SIZE
	.align		4
.L_25:
        /*009c*/ 	.byte	0x04, 0x12
        /*009e*/ 	.short	(.L_27 - .L_26)
	.align		4
.L_26:
        /*00a0*/ 	.word	index@(calculate_part_cpm)
        /*00a4*/ 	.word	0x00000000


	//----- nvinfo : EIATTR_MIN_STACK_SIZE
	.align		4
.L_27:
        /*00a8*/ 	.byte	0x04, 0x12
        /*00aa*/ 	.short	(.L_29 - .L_28)
	.align		4
.L_28:
        /*00ac*/ 	.word	index@(calculate_community_internal_edges)
        /*00b0*/ 	.word	0x00000000


	//----- nvinfo : EIATTR_MIN_STACK_SIZE
	.align		4
.L_29:
        /*00b4*/ 	.byte	0x04, 0x12
        /*00b6*/ 	.short	(.L_31 - .L_30)
	.align		4
.L_30:
        /*00b8*/ 	.word	index@(move_nodes)
        /*00bc*/ 	.word	0x00000000
.L_31:


//--------------------- .nv.compat                --------------------------
	.section	.nv.compat,"",@"SHT_CUDA_COMPAT_INFO"
	.align	4
        /*0000*/ 	.byte	0x02, 0x09, 0x00, 0x00, 0x02, 0x02, 0x01, 0x00, 0x02, 0x05, 0x05, 0x00, 0x03, 0x07, 0x01, 0x01
        /*0010*/ 	.byte	0x02, 0x03, 0x00, 0x00, 0x02, 0x06, 0x01, 0x00, 0x04, 0x0b, 0x08, 0x00, 0x01, 0x00, 0x00, 0x00
        /*0020*/ 	.byte	0x00, 0x00, 0x00, 0x00


//--------------------- .nv.info.classify_hits    --------------------------
	.section	.nv.info.classify_hits,"",@"SHT_CUDA_INFO"
	.sectionflags	@""
	.align	4


	//----- nvinfo : EIATTR_CUDA_API_VERSION
	.align		4
        /*0000*/ 	.byte	0x04, 0x37
        /*0002*/ 	.short	(.L_33 - .L_32)
.L_32:
        /*0004*/ 	.word	0x00000082


	//----- nvinfo : EIATTR_KPARAM_INFO
	.align		4
.L_33:
        /*0008*/ 	.byte	0x04, 0x17
        /*000a*/ 	.short	(.L_35 - .L_34)
.L_34:
        /*000c*/ 	.word	0x00000000
        /*0010*/ 	.short	0x0003
        /*0012*/ 	.short	0x0018
        /*0014*/ 	.byte	0x00, 0xf5, 0x21, 0x00


	//----- nvinfo : EIATTR_KPARAM_INFO
	.align		4
.L_35:
        /*0018*/ 	.byte	0x04, 0x17
        /*001a*/ 	.short	(.L_37 - .L_36)
.L_36:
        /*001c*/ 	.word	0x00000000
        /*0020*/ 	.short	0x0002
        /*0022*/ 	.short	0x0010
        /*0024*/ 	.byte	0x00, 0xf5, 0x21, 0x00


	//----- nvinfo : EIATTR_KPARAM_INFO
	.align		4
.L_37:
        /*0028*/ 	.byte	0x04, 0x17
        /*002a*/ 	.short	(.L_39 - .L_38)
.L_38:
        /*002c*/ 	.word	0x00000000
        /*0030*/ 	.short	0x0001
        /*0032*/ 	.short	0x0008
        /*0034*/ 	.byte	0x00, 0xf5, 0x21, 0x00


	//----- nvinfo : EIATTR_KPARAM_INFO
	.align		4
.L_39:
        /*0038*/ 	.byte	0x04, 0x17
        /*003a*/ 	.short	(.L_41 - .L_40)
.L_40:
        /*003c*/ 	.word	0x00000000
        /*0040*/ 	.short	0x0000
        /*0042*/ 	.short	0x0000
        /*0044*/ 	.byte	0x00, 0xf0, 0x11, 0x00


	//----- nvinfo : EIATTR_SPARSE_MMA_MASK
	.align		4
.L_41:
        /*0048*/ 	.byte	0x03, 0x50
        /*004a*/ 	.short	0x0000


	//----- nvinfo : EIATTR_MAXREG_COUNT
	.align		4
        /*004c*/ 	.byte	0x03, 0x1b
        /*004e*/ 	.short	0x00ff


	//----- nvinfo : EIATTR_MERCURY_ISA_VERSION
	.align		4
        /*0050*/ 	.byte	0x03, 0x5f
        /*0052*/ 	.short	0x0101


	//----- nvinfo : EIATTR_VRC_CTA_INIT_COUNT
	.align		4
        /*0054*/ 	.byte	0x02, 0x4a
	.zero		1
	.zero		1


	//----- nvinfo : EIATTR_EXIT_INSTR_OFFSETS
	.align		4
        /*0058*/ 	.byte	0x04, 0x1c
        /*005a*/ 	.short	(.L_43 - .L_42)


	//   ....[0]....
.L_42:
        /*005c*/ 	.word	0x00000070


	//   ....[1]....
        /*0060*/ 	.word	0x00000120


	//----- nvinfo : EIATTR_CBANK_PARAM_SIZE
	.align		4
.L_43:
        /*0064*/ 	.byte	0x03, 0x19
        /*0066*/ 	.short	0x0020


	//----- nvinfo : EIATTR_PARAM_CBANK
	.align		4
        /*0068*/ 	.byte	0x04, 0x0a
        /*006a*/ 	.short	(.L_45 - .L_44)
	.align		4
.L_44:
        /*006c*/ 	.word	index@(.nv.constant0.classify_hits)
        /*0070*/ 	.short	0x0380
        /*0072*/ 	.short	0x0020


	//----- nvinfo : EIATTR_SW_WAR
	.align		4
.L_45:
        /*0074*/ 	.byte	0x04, 0x36
        /*0076*/ 	.short	(.L_47 - .L_46)
.L_46:
        /*0078*/ 	.word	0x00000008
.L_47:


//--------------------- .nv.info.classify_communities --------------------------
	.section	.nv.info.classify_communities,"",@"SHT_CUDA_INFO"
	.sectionflags	@""
	.align	4


	//----- nvinfo : EIATTR_CUDA_API_VERSION
	.align		4
        /*0000*/ 	.byte	0x04, 0x37
        /*0002*/ 	.short	(.L_49 - .L_48)
.L_48:
        /*0004*/ 	.word	0x00000082


	//----- nvinfo : EIATTR_KPARAM_INFO
	.align		4
.L_49:
        /*0008*/ 	.byte	0x04, 0x17
        /*000a*/ 	.short	(.L_51 - .L_50)
.L_50:
        /*000c*/ 	.word	0x00000000
        /*0010*/ 	.short	0x0003
        /*0012*/ 	.short	0x0018
        /*0014*/ 	.byte	0x00, 0xf5, 0x21, 0x00


	//----- nvinfo : EIATTR_KPARAM_INFO
	.align		4
.L_51:
        /*0018*/ 	.byte	0x04, 0x17
        /*001a*/ 	.short	(.L_53 - .L_52)
.L_52:
        /*001c*/ 	.word	0x00000000
        /*0020*/ 	.short	0x0002
        /*0022*/ 	.short	0x0010
        /*0024*/ 	.byte	0x00, 0xf5, 0x21, 0x00


	//----- nvinfo : EIATTR_KPARAM_INFO
	.align		4
.L_53:
        /*0028*/ 	.byte	0x04, 0x17
        /*002a*/ 	.short	(.L_55 - .L_54)
.L_54:
        /*002c*/ 	.word	0x00000000
        /*0030*/ 	.short	0x0001
        /*0032*/ 	.short	0x0008
        /*0034*/ 	.byte	0x00, 0xf5, 0x21, 0x00


	//----- nvinfo : EIATTR_KPARAM_INFO
	.align		4
.L_55:
        /*0038*/ 	.byte	0x04, 0x17
        /*003a*/ 	.short	(.L_57 - .L_56)
.L_56:
        /*003c*/ 	.word	0x00000000
        /*0040*/ 	.short	0x0000
        /*0042*/ 	.short	0x0000
        /*0044*/ 	.byte	0x00, 0xf0, 0x11, 0x00


	//----- nvinfo : EIATTR_SPARSE_MMA_MASK
	.align		4
.L_57:
        /*0048*/ 	.byte	0x03, 0x50
        /*004a*/ 	.short	0x0000


	//----- nvinfo : EIATTR_MAXREG_COUNT
	.align		4
        /*004c*/ 	.byte	0x03, 0x1b
        /*004e*/ 	.short	0x00ff


	//----- nvinfo : EIATTR_MERCURY_ISA_VERSION
	.align		4
        /*0050*/ 	.byte	0x03, 0x5f
        /*0052*/ 	.short	0x0101


	//----- nvinfo : EIATTR_VRC_CTA_INIT_COUNT
	.align		4
        /*0054*/ 	.byte	0x02, 0x4a
	.zero		1
	.zero		1


	//----- nvinfo : EIATTR_EXIT_INSTR_OFFSETS
	.align		4
        /*0058*/ 	.byte	0x04, 0x1c
        /*005a*/ 	.short	(.L_59 - .L_58)


	//   ....[0]....
.L_58:
        /*005c*/ 	.word	0x00000070


	//   ....[1]....
        /*0060*/ 	.word	0x00000350


	//----- nvinfo : EIATTR_CRS_STACK_SIZE
	.align		4
.L_59:
        /*0064*/ 	.byte	0x04, 0x1e
        /*0066*/ 	.short	(.L_61 - .L_60)
.L_60:
        /*0068*/ 	.word	0x00000000


	//----- nvinfo : EIATTR_CBANK_PARAM_SIZE
	.align		4
.L_61:
        /*006c*/ 	.byte	0x03, 0x19
        /*006e*/ 	.short	0x0020


	//----- nvinfo : EIATTR_PARAM_CBANK
	.align		4
        /*0070*/ 	.byte	0x04, 0x0a
        /*0072*/ 	.short	(.L_63 - .L_62)
	.align		4
.L_62:
        /*0074*/ 	.word	index@(.nv.constant0.classify_communities)
        /*0078*/ 	.short	0x0380
        /*007a*/ 	.short	0x0020


	//----- nvinfo : EIATTR_SW_WAR
	.align		4
.L_63:
        /*007c*/ 	.byte	0x04, 0x36
        /*007e*/ 	.short	(.L_65 - .L_64)
.L_64:
        /*0080*/ 	.word	0x00000008
.L_65:


//--------------------- .nv.info.calculate_part_cpm --------------------------
	.section	.nv.info.calculate_part_cpm,"",@"SHT_CUDA_INFO"
	.sectionflags	@""
	.align	4


	//----- nvinfo : EIATTR_CUDA_API_VERSION
	.align		4
        /*0000*/ 	.byte	0x04, 0x37
        /*0002*/ 	.short	(.L_67 - .L_66)
.L_66:
        /*0004*/ 	.word	0x00000082


	//----- nvinfo : EIATTR_KPARAM_INFO
	.align		4
.L_67:
        /*0008*/ 	.byte	0x04, 0x17
        /*000a*/ 	.short	(.L_69 - .L_68)
.L_68:
        /*000c*/ 	.word	0x00000000
        /*0010*/ 	.short	0x0004
        /*0012*/ 	.short	0x0020
        /*0014*/ 	.byte	0x00, 0xf0, 0x11, 0x00


	//----- nvinfo : EIATTR_KPARAM_INFO
	.align		4
.L_69:
        /*0018*/ 	.byte	0x04, 0x17
        /*001a*/ 	.short	(.L_71 - .L_70)
.L_70:
        /*001c*/ 	.word	0x00000000
        /*0020*/ 	.short	0x0003
        /*0022*/ 	.short	0x0018
        /*0024*/ 	.byte	0x00, 0xf5, 0x21, 0x00


	//----- nvinfo : EIATTR_KPARAM_INFO
	.align		4
.L_71:
        /*0028*/ 	.byte	0x04, 0x17
        /*002a*/ 	.short	(.L_73 - .L_72)
.L_72:
        /*002c*/ 	.word	0x00000000
        /*0030*/ 	.short	0x0002
        /*0032*/ 	.short	0x0010
        /*0034*/ 	.byte	0x00, 0xf5, 0x21, 0x00


	//----- nvinfo : EIATTR_KPARAM_INFO
	.align		4
.L_73:
        /*0038*/ 	.byte	0x04, 0x17
        /*003a*/ 	.short	(.L_75 - .L_74)
.L_74:
        /*003c*/ 	.word	0x00000000
        /*0040*/ 	.short	0x0001
        /*0042*/ 	.short	0x0008
        /*0044*/ 	.byte	0x00, 0xf5, 0x21, 0x00


	//----- nvinfo : EIATTR_KPARAM_INFO
	.align		4
.L_75:
        /*0048*/ 	.byte	0x04, 0x17
        /*004a*/ 	.short	(.L_77 - .L_76)
.L_76:
        /*004c*/ 	.word	0x00000000
        /*0050*/ 	.short	0x0000
        /*0052*/ 	.short	0x0000
        /*0054*/ 	.byte	0x00, 0xf0, 0x11, 0x00


	//----- nvinfo : EIATTR_SPARSE_MMA_MASK
	.align		4
.L_77:
        /*0058*/ 	.byte	0x03, 0x50
        /*005a*/ 	.short	0x0000


	//----- nvinfo : EIATTR_MAXREG_COUNT
	.align		4
        /*005c*/ 	.byte	0x03, 0x1b
        /*005e*/ 	.short	0x00ff


	//----- nvinfo : EIATTR_MERCURY_ISA_VERSION
	.align		4
        /*0060*/ 	.byte	0x03, 0x5f
        /*0062*/ 	.short	0x0101


	//----- nvinfo : EIATTR_VRC_CTA_INIT_COUNT
	.align		4
        /*0064*/ 	.byte	0x02, 0x4a
	.zero		1
	.zero		1


	//----- nvinfo : EIATTR_EXIT_INSTR_OFFSETS
	.align		4
        /*0068*/ 	.byte	0x04, 0x1c
        /*006a*/ 	.short	(.L_79 - .L_78)


	//   ....[0]....
.L_78:
        /*006c*/ 	.word	0x00000070


	//   ....[1]....
        /*0070*/ 	.word	0x000001a0


	//----- nvinfo : EIATTR_CBANK_PARAM_SIZE
	.align		4
.L_79:
        /*0074*/ 	.byte	0x03, 0x19
        /*0076*/ 	.short	0x0024


	//----- nvinfo : EIATTR_PARAM_CBANK
	.align		4
        /*0078*/ 	.byte	0x04, 0x0a
        /*007a*/ 	.short	(.L_81 - .L_80)
	.align		4
.L_80:
        /*007c*/ 	.word	index@(.nv.constant0.calculate_part_cpm)
        /*0080*/ 	.short	0x0380
        /*0082*/ 	.short	0x0024


	//----- nvinfo : EIATTR_SW_WAR
	.align		4
.L_81:
        /*0084*/ 	.byte	0x04, 0x36
        /*0086*/ 	.short	(.L_83 - .L_82)
.L_82:
        /*0088*/ 	.word	0x00000008
.L_83:


//--------------------- .nv.info.calculate_community_internal_edges --------------------------
	.section	.nv.info.calculate_community_internal_edges,"",@"SHT_CUDA_INFO"
	.sectionflags	@""
	.align	4


	//----- nvinfo : EIATTR_CUDA_API_VERSION
	.align		4
        /*0000*/ 	.byte	0x04, 0x37
        /*0002*/ 	.short	(.L_85 - .L_84)
.L_84:
        /*0004*/ 	.word	0x00000082


	//----- nvinfo : EIATTR_KPARAM_INFO
	.align		4
.L_85:
        /*0008*/ 	.byte	0x04, 0x17
        /*000a*/ 	.short	(.L_87 - .L_86)
.L_86:
        /*000c*/ 	.word	0x00000000
        /*0010*/ 	.short	0x0004
        /*0012*/ 	.short	0x0020
        /*0014*/ 	.byte	0x00, 0xf5, 0x21, 0x00


	//----- nvinfo : EIATTR_KPARAM_INFO
	.align		4
.L_87:
        /*0018*/ 	.byte	0x04, 0x17
        /*001a*/ 	.short	(.L_89 - .L_88)
.L_88:
        /*001c*/ 	.word	0x00000000
        /*0020*/ 	.short	0x0003
        /*0022*/ 	.short	0x0018
        /*0024*/ 	.byte	0x00, 0xf5, 0x21, 0x00


	//----- nvinfo : EIATTR_KPARAM_INFO
	.align		4
.L_89:
        /*0028*/ 	.byte	0x04, 0x17
        /*002a*/ 	.short	(.L_91 - .L_90)
.L_90:
        /*002c*/ 	.word	0x00000000
        /*0030*/ 	.short	0x0002
        /*0032*/ 	.short	0x0010
        /*0034*/ 	.byte	0x00, 0xf5, 0x21, 0x00


	//----- nvinfo : EIATTR_KPARAM_INFO
	.align		4
.L_91:
        /*0038*/ 	.byte	0x04, 0x17
        /*003a*/ 	.short	(.L_93 - .L_92)
.L_92:
        /*003c*/ 	.word	0x00000000
        /*0040*/ 	.short	0x0001
        /*0042*/ 	.short	0x0008
        /*0044*/ 	.byte	0x00, 0xf5, 0x21, 0x00


	//----- nvinfo : EIATTR_KPARAM_INFO
	.align		4
.L_93:
        /*0048*/ 	.byte	0x04, 0x17
        /*004a*/ 	.short	(.L_95 - .L_94)
.L_94:
        /*004c*/ 	.word	0x00000000
        /*0050*/ 	.short	0x0000
        /*0052*/ 	.short	0x0000
        /*0054*/ 	.byte	0x00, 0xf0, 0x11, 0x00


	//----- nvinfo : EIATTR_SPARSE_MMA_MASK
	.align		4
.L_95:
        /*0058*/ 	.byte	0x03, 0x50
        /*005a*/ 	.short	0x0000


	//----- nvinfo : EIATTR_MAXREG_COUNT
	.align		4
        /*005c*/ 	.byte	0x03, 0x1b
        /*005e*/ 	.short	0x00ff


	//----- nvinfo : EIATTR_MERCURY_ISA_VERSION
	.align		4
        /*0060*/ 	.byte	0x03, 0x5f
        /*0062*/ 	.short	0x0101


	//----- nvinfo : EIATTR_VRC_CTA_INIT_COUNT
	.align		4
        /*0064*/ 	.byte	0x02, 0x4a
	.zero		1
	.zero		1


	//----- nvinfo : EIATTR_EXIT_INSTR_OFFSETS
	.align		4
        /*0068*/ 	.byte	0x04, 0x1c
        /*006a*/ 	.short	(.L_97 - .L_96)


	//   ....[0]....
.L_96:
        /*006c*/ 	.word	0x00000070


	//   ....[1]....
        /*0070*/ 	.word	0x00000fc0


	//----- nvinfo : EIATTR_CRS_STACK_SIZE
	.align		4
.L_97:
        /*0074*/ 	.byte	0x04, 0x1e
        /*0076*/ 	.short	(.L_99 - .L_98)
.L_98:
        /*0078*/ 	.word	0x00000000


	//----- nvinfo : EIATTR_CBANK_PARAM_SIZE
	.align		4
.L_99:
        /*007c*/ 	.byte	0x03, 0x19
        /*007e*/ 	.short	0x0028


	//----- nvinfo : EIATTR_PARAM_CBANK
	.align		4
        /*0080*/ 	.byte	0x04, 0x0a
        /*0082*/ 	.short	(.L_101 - .L_100)
	.align		4
.L_100:
        /*0084*/ 	.word	index@(.nv.constant0.calculate_community_internal_edges)
        /*0088*/ 	.short	0x0380
        /*008a*/ 	.short	0x0028


	//----- nvinfo : EIATTR_SW_WAR
	.align		4
.L_101:
        /*008c*/ 	.byte	0x04, 0x36
        /*008e*/ 	.short	(.L_103 - .L_102)
.L_102:
        /*0090*/ 	.word	0x00000008
.L_103:


//--------------------- .nv.info.move_nodes       --------------------------
	.section	.nv.info.move_nodes,"",@"SHT_CUDA_INFO"
	.sectionflags	@""
	.align	4


	//----- nvinfo : EIATTR_CUDA_API_VERSION
	.align		4
        /*0000*/ 	.byte	0x04, 0x37
        /*0002*/ 	.short	(.L_105 - .L_104)
.L_104:
        /*0004*/ 	.word	0x00000082


	//----- nvinfo : EIATTR_KPARAM_INFO
	.align		4
.L_105:
        /*0008*/ 	.byte	0x04, 0x17
        /*000a*/ 	.short	(.L_107 - .L_106)
.L_106:
        /*000c*/ 	.word	0x00000000
        /*0010*/ 	.short	0x0007
        /*0012*/ 	.short	0x0038
        /*0014*/ 	.byte	0x00, 0xf0, 0x11, 0x00


	//----- nvinfo : EIATTR_KPARAM_INFO
	.align		4
.L_107:
        /*0018*/ 	.byte	0x04, 0x17
        /*001a*/ 	.short	(.L_109 - .L_108)
.L_108:
        /*001c*/ 	.word	0x00000000
        /*0020*/ 	.short	0x0006
        /*0022*/ 	.short	0x0030
        /*0024*/ 	.byte	0x00, 0xf5, 0x21, 0x00


	//----- nvinfo : EIATTR_KPARAM_INFO
	.align		4
.L_109:
        /*0028*/ 	.byte	0x04, 0x17
        /*002a*/ 	.short	(.L_111 - .L_110)
.L_110:
        /*002c*/ 	.word	0x00000000
        /*0030*/ 	.short	0x0005
        /*0032*/ 	.short	0x0028
        /*0034*/ 	.byte	0x00, 0xf5, 0x21, 0x00


	//----- nvinfo : EIATTR_KPARAM_INFO
	.align		4
.L_111:
        /*0038*/ 	.byte	0x04, 0x17
        /*003a*/ 	.short	(.L_113 - .L_112)
.L_112:
        /*003c*/ 	.word	0x00000000
        /*0040*/ 	.short	0x0004
        /*0042*/ 	.short	0x0020
        /*0044*/ 	.byte	0x00, 0xf5, 0x21, 0x00


	//----- nvinfo : EIATTR_KPARAM_INFO
	.align		4
.L_113:
        /*0048*/ 	.byte	0x04, 0x17
        /*004a*/ 	.short	(.L_115 - .L_114)
.L_114:
        /*004c*/ 	.word	0x00000000
        /*0050*/ 	.short	0x0003
        /*0052*/ 	.short	0x0018
        /*0054*/ 	.byte	0x00, 0xf5, 0x21, 0x00


	//----- nvinfo : EIATTR_KPARAM_INFO
	.align		4
.L_115:
        /*0058*/ 	.byte	0x04, 0x17
        /*005a*/ 	.short	(.L_117 - .L_116)
.L_116:
        /*005c*/ 	.word	0x00000000
        /*0060*/ 	.short	0x0002
        /*0062*/ 	.short	0x0010
        /*0064*/ 	.byte	0x00, 0xf5, 0x21, 0x00


	//----- nvinfo : EIATTR_KPARAM_INFO
	.align		4
.L_117:
        /*0068*/ 	.byte	0x04, 0x17
        /*006a*/ 	.short	(.L_119 - .L_118)
.L_118:
        /*006c*/ 	.word	0x00000000
        /*0070*/ 	.short	0x0001
        /*0072*/ 	.short	0x0008
        /*0074*/ 	.byte	0x00, 0xf5, 0x21, 0x00


	//----- nvinfo : EIATTR_KPARAM_INFO
	.align		4
.L_119:
        /*0078*/ 	.byte	0x04, 0x17
        /*007a*/ 	.short	(.L_121 - .L_120)
.L_120:
        /*007c*/ 	.word	0x00000000
        /*0080*/ 	.short	0x0000
        /*0082*/ 	.short	0x0000
        /*0084*/ 	.byte	0x00, 0xf0, 0x11, 0x00


	//----- nvinfo : EIATTR_SPARSE_MMA_MASK
	.align		4
.L_121:
        /*0088*/ 	.byte	0x03, 0x50
        /*008a*/ 	.short	0x0000


	//----- nvinfo : EIATTR_MAXREG_COUNT
	.align		4
        /*008c*/ 	.byte	0x03, 0x1b
        /*008e*/ 	.short	0x00ff


	//----- nvinfo : EIATTR_MERCURY_ISA_VERSION
	.align		4
        /*0090*/ 	.byte	0x03, 0x5f
        /*0092*/ 	.short	0x0101


	//----- nvinfo : EIATTR_VRC_CTA_INIT_COUNT
	.align		4
        /*0094*/ 	.byte	0x02, 0x4a
	.zero		1
	.zero		1


	//----- nvinfo : EIATTR_EXIT_INSTR_OFFSETS
	.align		4
        /*0098*/ 	.byte	0x04, 0x1c
        /*009a*/ 	.short	(.L_123 - .L_122)


	//   ....[0]....
.L_122:
        /*009c*/ 	.word	0x00000070


	//   ....[1]....
        /*00a0*/ 	.word	0x000012f0


	//----- nvinfo : EIATTR_CRS_STACK_SIZE
	.align		4
.L_123:
        /*00a4*/ 	.byte	0x04, 0x1e
        /*00a6*/ 	.short	(.L_125 - .L_124)
.L_124:
        /*00a8*/ 	.word	0x00000000


	//----- nvinfo : EIATTR_CBANK_PARAM_SIZE
	.align		4
.L_125:
        /*00ac*/ 	.byte	0x03, 0x19
        /*00ae*/ 	.short	0x003c


	//----- nvinfo : EIATTR_PARAM_CBANK
	.align		4
        /*00b0*/ 	.byte	0x04, 0x0a
        /*00b2*/ 	.short	(.L_127 - .L_126)
	.align		4
.L_126:
        /*00b4*/ 	.word	index@(.nv.constant0.move_nodes)
        /*00b8*/ 	.short	0x0380
        /*00ba*/ 	.short	0x003c


	//----- nvinfo : EIATTR_SW_WAR
	.align		4
.L_127:
        /*00bc*/ 	.byte	0x04, 0x36
        /*00be*/ 	.short	(.L_129 - .L_128)
.L_128:
        /*00c0*/ 	.word	0x00000008
.L_129:


//--------------------- .nv.callgraph             --------------------------
	.section	.nv.callgraph,"",@"SHT_CUDA_CALLGRAPH"
	.align	4
	.sectionentsize	8
	.align		4
        /*0000*/ 	.word	0x00000000
	.align		4
        /*0004*/ 	.word	0xffffffff
	.align		4
        /*0008*/ 	.word	0x00000000
	.align		4
        /*000c*/ 	.word	0xfffffffe
	.align		4
        /*0010*/ 	.word	0x00000000
	.align		4
        /*0014*/ 	.word	0xfffffffd
	.align		4
        /*0018*/ 	.word	0x00000000
	.align		4
        /*001c*/ 	.word	0xfffffffc


//--------------------- .text.classify_hits       --------------------------
	.section	.text.classify_hits,"ax",@progbits
	.align	128
        .global         classify_hits
        .type           classify_hits,@function
        .size           classify_hits,(.L_x_35 - classify_hits)
        .other          classify_hits,@"STO_CUDA_ENTRY STV_DEFAULT"
classify_hits:
.text.classify_hits:
[----:B------:R-:W-:Y:S01]  /*0000*/  LDC R1, c[0x0][0x37c] ;  /* 0x0000df00ff017b82 */ /* 0x000fe20000000800 */
[----:B------:R-:W0:Y:S07]  /*0010*/  S2R R0, SR_TID.X ;  /* 0x0000000000007919 */ /* 0x000e2e0000002100 */
[----:B------:R-:W0:Y:S01]  /*0020*/  S2UR UR4, SR_CTAID.X ;  /* 0x00000000000479c3 */ /* 0x000e220000002500 */
[----:B------:R-:W1:Y:S07]  /*0030*/  LDCU UR5, c[0x0][0x380] ;  /* 0x00007000ff0577ac */ /* 0x000e6e0008000800 */
[----:B------:R-:W0:Y:S02]  /*0040*/  LDC R9, c[0x0][0x360] ;  /* 0x0000d800ff097b82 */ /* 0x000e240000000800 */
[----:B0-----:R-:W-:-:S05]  /*0050*/  IMAD R9, R9, UR4, R0 ;  /* 0x0000000409097c24 */ /* 0x001fca000f8e0200 */
[----:B-1----:R-:W-:-:S13]  /*0060*/  ISETP.GE.AND P0, PT, R9, UR5, PT ;  /* 0x0000000509007c0c */ /* 0x002fda000bf06270 */
[----:B------:R-:W-:Y:S05]  /*0070*/  @P0 EXIT ;  /* 0x000000000000094d */ /* 0x000fea0003800000 */
[----:B------:R-:W0:Y:S01]  /*0080*/  LDC.64 R2, c[0x0][0x388] ;  /* 0x0000e200ff027b82 */ /* 0x000e220000000a00 */
[----:B------:R-:W1:Y:S07]  /*0090*/  LDCU.64 UR4, c[0x0][0x358] ;  /* 0x00006b00ff0477ac */ /* 0x000e6e0008000a00 */
[----:B------:R-:W2:Y:S08]  /*00a0*/  LDC.64 R4, c[0x0][0x390] ;  /* 0x0000e400ff047b82 */ /* 0x000eb00000000a00 */
[----:B------:R-:W3:Y:S01]  /*00b0*/  LDC.64 R6, c[0x0][0x398] ;  /* 0x0000e600ff067b82 */ /* 0x000ee20000000a00 */
[----:B0-----:R-:W-:-:S06]  /*00c0*/  IMAD.WIDE R2, R9, 0x4, R2 ;  /* 0x0000000409027825 */ /* 0x001fcc00078e0202 */
[----:B-1----:R-:W2:Y:S02]  /*00d0*/  LDG.E R3, desc[UR4][R2.64] ;  /* 0x0000000402037981 */ /* 0x002ea4000c1e1900 */
[----:B--2---:R-:W-:-:S06]  /*00e0*/  IMAD.WIDE R4, R3, 0x4, R4 ;  /* 0x0000000403047825 */ /* 0x004fcc00078e0204 */
[----:B------:R-:W2:Y:S01]  /*00f0*/  LDG.E R5, desc[UR4][R4.64] ;  /* 0x0000000404057981 */ /* 0x000ea2000c1e1900 */
[----:B---3--:R-:W-:-:S05]  /*0100*/  IMAD.WIDE R6, R9, 0x4, R6 ;  /* 0x0000000409067825 */ /* 0x008fca00078e0206 */
[----:B--2---:R-:W-:Y:S01]  /*0110*/  STG.E desc[UR4][R6.64], R5 ;  /* 0x0000000506007986 */ /* 0x004fe2000c101904 */
[----:B------:R-:W-:Y:S05]  /*0120*/  EXIT ;  /* 0x000000000000794d */ /* 0x000fea0003800000 */
.L_x_0:
[----:B------:R-:W-:-:S00]  /*0130*/  BRA `(.L_x_0) ;  /* 0xfffffffc00fc7947 */ /* 0x000fc0000383ffff */
[----:B------:R-:W-:-:S00]  /*0140*/  NOP ;  /* 0x0000000000007918 */ /* 0x000fc00000000000 */
        /* <DEDUP_REMOVED lines=11> */
.L_x_35:


//--------------------- .text.classify_communities --------------------------
	.section	.text.classify_communities,"ax",@progbits
	.align	128
        .global         classify_communities
        .type           classify_communities,@function
        .size           classify_communities,(.L_x_34 - classify_communities)
        .other          classify_communities,@"STO_CUDA_ENTRY STV_DEFAULT"
classify_communities:
.text.classify_communities:
        /* <DEDUP_REMOVED lines=10> */
[----:B------:R-:W2:Y:S01]  /*00a0*/  LDC.64 R2, c[0x0][0x388] ;  /* 0x0000e200ff027b82 */ /* 0x000ea20000000a00 */
[----:B0-----:R-:W-:-:S06]  /*00b0*/  IMAD.WIDE R8, R0, 0x4, R8 ;  /* 0x0000000400087825 */ /* 0x001fcc00078e0208 */
[----:B-1----:R-:W3:Y:S01]  /*00c0*/  LDG.E R8, desc[UR4][R8.64] ;  /* 0x0000000408087981 */ /* 0x002ee2000c1e1900 */
[----:B--2---:R-:W-:-:S05]  /*00d0*/  IMAD.WIDE R2, R0, 0x4, R2 ;  /* 0x0000000400027825 */ /* 0x004fca00078e0202 */
[----:B------:R-:W2:Y:S01]  /*00e0*/  LDG.E R16, desc[UR4][R2.64] ;  /* 0x0000000402107981 */ /* 0x000ea2000c1e1900 */
[----:B------:R-:W-:Y:S01]  /*00f0*/  IMAD.MOV.U32 R12, RZ, RZ, 0x1 ;  /* 0x00000001ff0c7424 */ /* 0x000fe200078e00ff */
[----:B------:R-:W-:Y:S01]  /*0100*/  BSSY.RECONVERGENT B0, `(.L_x_1) ;  /* 0x0000019000007945 */ /* 0x000fe20003800200 */
[----:B---3--:R-:W-:-:S04]  /*0110*/  I2FP.F32.S32 R17, R8 ;  /* 0x0000000800117245 */ /* 0x008fc80000201400 */
[----:B------:R-:W0:Y:S02]  /*0120*/  F2F.F64.F32 R4, R17 ;  /* 0x0000001100047310 */ /* 0x000e240000201800 */
[----:B0-----:R-:W-:-:S08]  /*0130*/  DADD R6, R4, -1 ;  /* 0xbff0000004067429 */ /* 0x001fd00000000000 */
[----:B------:R-:W-:Y:S02]  /*0140*/  DMUL R4, R4, R6 ;  /* 0x0000000604047228 */ /* 0x000fe40000000000 */
[----:B--2---:R-:W0:Y:S06]  /*0150*/  I2F.F64 R6, R16 ;  /* 0x0000001000067312 */ /* 0x004e2c0000201c00 */
[----:B------:R-:W-:-:S06]  /*0160*/  DMUL R4, R4, 0.5 ;  /* 0x3fe0000004047828 */ /* 0x000fcc0000000000 */
[----:B------:R-:W1:Y:S01]  /*0170*/  MUFU.RCP64H R13, R5 ;  /* 0x00000005000d7308 */ /* 0x000e620000001800 */
[----:B0-----:R-:W-:-:S07]  /*0180*/  DMUL R10, R6, 0.5 ;  /* 0x3fe00000060a7828 */ /* 0x001fce0000000000 */
[----:B------:R-:W0:Y:S01]  /*0190*/  F2F.F32.F64 R6, R10 ;  /* 0x0000000a00067310 */ /* 0x000e220000301000 */
[----:B-1----:R-:W-:-:S07]  /*01a0*/  DFMA R14, -R4, R12, 1 ;  /* 0x3ff00000040e742b */ /* 0x002fce000000010c */
[----:B0-----:R-:W0:Y:S01]  /*01b0*/  F2F.F64.F32 R6, R6 ;  /* 0x0000000600067310 */ /* 0x001e220000201800 */
[----:B------:R-:W-:-:S08]  /*01c0*/  DFMA R14, R14, R14, R14 ;  /* 0x0000000e0e0e722b */ /* 0x000fd0000000000e */
[----:B------:R-:W-:Y:S01]  /*01d0*/  DFMA R14, R12, R14, R12 ;  /* 0x0000000e0c0e722b */ /* 0x000fe2000000000c */
[----:B0-----:R-:W-:-:S07]  /*01e0*/  FSETP.GEU.AND P1, PT, |R7|, 6.5827683646048100446e-37, PT ;  /* 0x036000000700780b */ /* 0x001fce0003f2e200 */
[----:B------:R-:W-:-:S08]  /*01f0*/  DFMA R2, -R4, R14, 1 ;  /* 0x3ff000000402742b */ /* 0x000fd0000000010e */
[----:B------:R-:W-:-:S08]  /*0200*/  DFMA R2, R14, R2, R14 ;  /* 0x000000020e02722b */ /* 0x000fd0000000000e */
[----:B------:R-:W-:-:S08]  /*0210*/  DMUL R12, R6, R2 ;  /* 0x00000002060c7228 */ /* 0x000fd00000000000 */
[----:B------:R-:W-:-:S08]  /*0220*/  DFMA R14, -R4, R12, R6 ;  /* 0x0000000c040e722b */ /* 0x000fd00000000106 */
[----:B------:R-:W-:-:S10]  /*0230*/  DFMA R2, R2, R14, R12 ;  /* 0x0000000e0202722b */ /* 0x000fd4000000000c */
[----:B------:R-:W-:-:S05]  /*0240*/  FFMA R9, RZ, R5, R3 ;  /* 0x00000005ff097223 */ /* 0x000fca0000000003 */
[----:B------:R-:W-:-:S13]  /*0250*/  FSETP.GT.AND P0, PT, |R9|, 1.469367938527859385e-39, PT ;  /* 0x001000000900780b */ /* 0x000fda0003f04200 */
[----:B------:R-:W-:Y:S05]  /*0260*/  @P0 BRA P1, `(.L_x_2) ;  /* 0x0000000000080947 */ /* 0x000fea0000800000 */
[----:B------:R-:W-:-:S07]  /*0270*/  MOV R12, 0x290 ;  /* 0x00000290000c7802 */ /* 0x000fce0000000f00 */
[----:B------:R-:W-:Y:S05]  /*0280*/  CALL.REL.NOINC `($__internal_0_$__cuda_sm20_div_rn_f64_full) ;  /* 0x0000000000347944 */ /* 0x000fea0003c00000 */
.L_x_2:
[----:B------:R-:W-:Y:S05]  /*0290*/  BSYNC.RECONVERGENT B0 ;  /* 0x0000000000007941 */ /* 0x000fea0003800200 */
.L_x_1:
[----:B------:R-:W0:Y:S01]  /*02a0*/  F2F.F32.F64 R2, R2 ;  /* 0x0000000200027310 */ /* 0x000e220000301000 */
[----:B------:R-:W1:Y:S01]  /*02b0*/  LDC.64 R6, c[0x0][0x398] ;  /* 0x0000e600ff067b82 */ /* 0x000e620000000a00 */
[----:B------:R-:W-:Y:S01]  /*02c0*/  UMOV UR6, 0x9999999a ;  /* 0x9999999a00067882 */ /* 0x000fe20000000000 */
[----:B------:R-:W-:Y:S01]  /*02d0*/  UMOV UR7, 0x3fd99999 ;  /* 0x3fd9999900077882 */ /* 0x000fe20000000000 */
[----:B0-----:R-:W-:-:S04]  /*02e0*/  FSETP.NAN.AND P0, PT, |R2|, |R2|, PT ;  /* 0x400000020200720b */ /* 0x001fc80003f08200 */
[----:B------:R-:W0:Y:S01]  /*02f0*/  F2F.F64.F32 R4, R2 ;  /* 0x0000000200047310 */ /* 0x000e220000201800 */
[----:B------:R-:W-:-:S13]  /*0300*/  ISETP.GT.AND P0, PT, R8, 0x14, !P0 ;  /* 0x000000140800780c */ /* 0x000fda0004704270 */
[----:B0-----:R-:W-:Y:S01]  /*0310*/  DSETP.GT.AND P0, PT, R4, UR6, P0 ;  /* 0x0000000604007e2a */ /* 0x001fe20008704000 */
[----:B-1----:R-:W-:-:S05]  /*0320*/  IMAD.WIDE R4, R0, 0x4, R6 ;  /* 0x0000000400047825 */ /* 0x002fca00078e0206 */
[----:B------:R-:W-:-:S05]  /*0330*/  SEL R7, RZ, 0x1, !P0 ;  /* 0x00000001ff077807 */ /* 0x000fca0004000000 */
[----:B------:R-:W-:Y:S01]  /*0340*/  STG.E desc[UR4][R4.64], R7 ;  /* 0x0000000704007986 */ /* 0x000fe2000c101904 */
[----:B------:R-:W-:Y:S05]  /*0350*/  EXIT ;  /* 0x000000000000794d */ /* 0x000fea0003800000 */
        .weak           $__internal_0_$__cuda_sm20_div_rn_f64_full
        .type           $__internal_0_$__cuda_sm20_div_rn_f64_full,@function
        .size           $__internal_0_$__cuda_sm20_div_rn_f64_full,(.L_x_34 - $__internal_0_$__cuda_sm20_div_rn_f64_full)
$__internal_0_$__cuda_sm20_div_rn_f64_full:
[C---:B------:R-:W-:Y:S01]  /*0360*/  FSETP.GEU.AND P0, PT, |R5|.reuse, 1.469367938527859385e-39, PT ;  /* 0x001000000500780b */ /* 0x040fe20003f0e200 */
[----:B------:R-:W-:Y:S01]  /*0370*/  IMAD.MOV.U32 R10, RZ, RZ, 0x1 ;  /* 0x00000001ff0a7424 */ /* 0x000fe200078e00ff */
[----:B------:R-:W-:Y:S01]  /*0380*/  LOP3.LUT R2, R5, 0x800fffff, RZ, 0xc0, !PT ;  /* 0x800fffff05027812 */ /* 0x000fe200078ec0ff */
[----:B------:R-:W-:Y:S01]  /*0390*/  IMAD.MOV.U32 R13, RZ, RZ, 0x1ca00000 ;  /* 0x1ca00000ff0d7424 */ /* 0x000fe200078e00ff */
[C---:B------:R-:W-:Y:S01]  /*03a0*/  FSETP.GEU.AND P2, PT, |R7|.reuse, 1.469367938527859385e-39, PT ;  /* 0x001000000700780b */ /* 0x040fe20003f4e200 */
[----:B------:R-:W-:Y:S01]  /*03b0*/  BSSY.RECONVERGENT B1, `(.L_x_3) ;  /* 0x0000053000017945 */ /* 0x000fe20003800200 */
[----:B------:R-:W-:Y:S01]  /*03c0*/  LOP3.LUT R3, R2, 0x3ff00000, RZ, 0xfc, !PT ;  /* 0x3ff0000002037812 */ /* 0x000fe200078efcff */
[----:B------:R-:W-:Y:S01]  /*03d0*/  IMAD.MOV.U32 R2, RZ, RZ, R4 ;  /* 0x000000ffff027224 */ /* 0x000fe200078e0004 */
[----:B------:R-:W-:-:S05]  /*03e0*/  LOP3.LUT R9, R7, 0x7ff00000, RZ, 0xc0, !PT ;  /* 0x7ff0000007097812 */ /* 0x000fca00078ec0ff */
[----:B------:R-:W-:-:S04]  /*03f0*/  @!P0 DMUL R2, R4, 8.98846567431157953865e+307 ;  /* 0x7fe0000004028828 */ /* 0x000fc80000000000 */
[----:B------:R-:W-:Y:S02]  /*0400*/  @!P2 LOP3.LUT R18, R5, 0x7ff00000, RZ, 0xc0, !PT ;  /* 0x7ff000000512a812 */ /* 0x000fe400078ec0ff */
[----:B------:R-:W0:Y:S02]  /*0410*/  MUFU.RCP64H R11, R3 ;  /* 0x00000003000b7308 */ /* 0x000e240000001800 */
[----:B------:R-:W-:Y:S01]  /*0420*/  @!P2 ISETP.GE.U32.AND P3, PT, R9, R18, PT ;  /* 0x000000120900a20c */ /* 0x000fe20003f66070 */
[----:B------:R-:W-:Y:S01]  /*0430*/  @!P2 IMAD.MOV.U32 R18, RZ, RZ, RZ ;  /* 0x000000ffff12a224 */ /* 0x000fe200078e00ff */
[----:B0-----:R-:W-:-:S08]  /*0440*/  DFMA R14, R10, -R2, 1 ;  /* 0x3ff000000a0e742b */ /* 0x001fd00000000802 */
[----:B------:R-:W-:Y:S01]  /*0450*/  DFMA R16, R14, R14, R14 ;  /* 0x0000000e0e10722b */ /* 0x000fe2000000000e */
[----:B------:R-:W-:Y:S02]  /*0460*/  LOP3.LUT R14, R5, 0x7ff00000, RZ, 0xc0, !PT ;  /* 0x7ff00000050e7812 */ /* 0x000fe400078ec0ff */
[----:B------:R-:W-:Y:S02]  /*0470*/  @!P2 SEL R15, R13, 0x63400000, !P3 ;  /* 0x634000000d0fa807 */ /* 0x000fe40005800000 */
[----:B------:R-:W-:-:S03]  /*0480*/  ISETP.GE.U32.AND P1, PT, R9, R14, PT ;  /* 0x0000000e0900720c */ /* 0x000fc60003f26070 */
[----:B------:R-:W-:Y:S01]  /*0490*/  DFMA R16, R10, R16, R10 ;  /* 0x000000100a10722b */ /* 0x000fe2000000000a */
[--C-:B------:R-:W-:Y:S01]  /*04a0*/  @!P2 LOP3.LUT R15, R15, 0x80000000, R7.reuse, 0xf8, !PT ;  /* 0x800000000f0fa812 */ /* 0x100fe200078ef807 */
[----:B------:R-:W-:Y:S01]  /*04b0*/  IMAD.MOV.U32 R10, RZ, RZ, R6 ;  /* 0x000000ffff0a7224 */ /* 0x000fe200078e0006 */
[----:B------:R-:W-:Y:S02]  /*04c0*/  SEL R11, R13, 0x63400000, !P1 ;  /* 0x634000000d0b7807 */ /* 0x000fe40004800000 */
[----:B------:R-:W-:Y:S02]  /*04d0*/  @!P2 LOP3.LUT R19, R15, 0x100000, RZ, 0xfc, !PT ;  /* 0x001000000f13a812 */ /* 0x000fe400078efcff */
[----:B------:R-:W-:Y:S01]  /*04e0*/  LOP3.LUT R11, R11, 0x800fffff, R7, 0xf8, !PT ;  /* 0x800fffff0b0b7812 */ /* 0x000fe200078ef807 */
[----:B------:R-:W-:-:S05]  /*04f0*/  DFMA R20, R16, -R2, 1 ;  /* 0x3ff000001014742b */ /* 0x000fca0000000802 */
[----:B------:R-:W-:-:S03]  /*0500*/  @!P2 DFMA R10, R10, 2, -R18 ;  /* 0x400000000a0aa82b */ /* 0x000fc60000000812 */
[----:B------:R-:W-:Y:S01]  /*0510*/  DFMA R16, R16, R20, R16 ;  /* 0x000000141010722b */ /* 0x000fe20000000010 */
[----:B------:R-:W-:Y:S02]  /*0520*/  IMAD.MOV.U32 R21, RZ, RZ, R9 ;  /* 0x000000ffff157224 */ /* 0x000fe400078e0009 */
[----:B------:R-:W-:Y:S01]  /*0530*/  IMAD.MOV.U32 R20, RZ, RZ, R14 ;  /* 0x000000ffff147224 */ /* 0x000fe200078e000e */
[----:B------:R-:W-:-:S03]  /*0540*/  @!P0 LOP3.LUT R20, R3, 0x7ff00000, RZ, 0xc0, !PT ;  /* 0x7ff0000003148812 */ /* 0x000fc600078ec0ff */
[----:B------:R-:W-:Y:S01]  /*0550*/  @!P2 LOP3.LUT R21, R11, 0x7ff00000, RZ, 0xc0, !PT ;  /* 0x7ff000000b15a812 */ /* 0x000fe200078ec0ff */
[----:B------:R-:W-:Y:S01]  /*0560*/  DMUL R18, R16, R10 ;  /* 0x0000000a10127228 */ /* 0x000fe20000000000 */
[----:B------:R-:W-:-:S03]  /*0570*/  VIADD R23, R20, 0xffffffff ;  /* 0xffffffff14177836 */ /* 0x000fc60000000000 */
[----:B------:R-:W-:-:S04]  /*0580*/  VIADD R22, R21, 0xffffffff ;  /* 0xffffffff15167836 */ /* 0x000fc80000000000 */
[----:B------:R-:W-:Y:S01]  /*0590*/  DFMA R14, R18, -R2, R10 ;  /* 0x80000002120e722b */ /* 0x000fe2000000000a */
[----:B------:R-:W-:-:S04]  /*05a0*/  ISETP.GT.U32.AND P0, PT, R22, 0x7feffffe, PT ;  /* 0x7feffffe1600780c */ /* 0x000fc80003f04070 */
[----:B------:R-:W-:-:S03]  /*05b0*/  ISETP.GT.U32.OR P0, PT, R23, 0x7feffffe, P0 ;  /* 0x7feffffe1700780c */ /* 0x000fc60000704470 */
[----:B------:R-:W-:-:S10]  /*05c0*/  DFMA R14, R16, R14, R18 ;  /* 0x0000000e100e722b */ /* 0x000fd40000000012 */
[----:B------:R-:W-:Y:S05]  /*05d0*/  @P0 BRA `(.L_x_4) ;  /* 0x00000000006c0947 */ /* 0x000fea0003800000 */
[----:B------:R-:W-:-:S04]  /*05e0*/  LOP3.LUT R16, R5, 0x7ff00000, RZ, 0xc0, !PT ;  /* 0x7ff0000005107812 */ /* 0x000fc800078ec0ff */
[CC--:B------:R-:W-:Y:S02]  /*05f0*/  VIADDMNMX R6, R9.reuse, -R16.reuse, 0xb9600000, !PT ;  /* 0xb960000009067446 */ /* 0x0c0fe40007800910 */
[----:B------:R-:W-:Y:S02]  /*0600*/  ISETP.GE.U32.AND P0, PT, R9, R16, PT ;  /* 0x000000100900720c */ /* 0x000fe40003f06070 */
[----:B------:R-:W-:Y:S02]  /*0610*/  VIMNMX R6, PT, PT, R6, 0x46a00000, PT ;  /* 0x46a0000006067848 */ /* 0x000fe40003fe0100 */
[----:B------:R-:W-:-:S05]  /*0620*/  SEL R9, R13, 0x63400000, !P0 ;  /* 0x634000000d097807 */ /* 0x000fca0004000000 */
[----:B------:R-:W-:Y:S02]  /*0630*/  IMAD.IADD R9, R6, 0x1, -R9 ;  /* 0x0000000106097824 */ /* 0x000fe400078e0a09 */
[----:B------:R-:W-:Y:S02]  /*0640*/  IMAD.MOV.U32 R6, RZ, RZ, RZ ;  /* 0x000000ffff067224 */ /* 0x000fe400078e00ff */
[----:B------:R-:W-:-:S06]  /*0650*/  VIADD R7, R9, 0x7fe00000 ;  /* 0x7fe0000009077836 */ /* 0x000fcc0000000000 */
[----:B------:R-:W-:-:S10]  /*0660*/  DMUL R16, R14, R6 ;  /* 0x000000060e107228 */ /* 0x000fd40000000000 */
[----:B------:R-:W-:-:S13]  /*0670*/  FSETP.GTU.AND P0, PT, |R17|, 1.469367938527859385e-39, PT ;  /* 0x001000001100780b */ /* 0x000fda0003f0c200 */
[----:B------:R-:W-:Y:S05]  /*0680*/  @P0 BRA `(.L_x_5) ;  /* 0x0000000000940947 */ /* 0x000fea0003800000 */
[----:B------:R-:W-:Y:S01]  /*0690*/  DFMA R2, R14, -R2, R10 ;  /* 0x800000020e02722b */ /* 0x000fe2000000000a */
[----:B------:R-:W-:-:S09]  /*06a0*/  IMAD.MOV.U32 R6, RZ, RZ, RZ ;  /* 0x000000ffff067224 */ /* 0x000fd200078e00ff */
[C---:B------:R-:W-:Y:S02]  /*06b0*/  FSETP.NEU.AND P0, PT, R3.reuse, RZ, PT ;  /* 0x000000ff0300720b */ /* 0x040fe40003f0d000 */
[----:B------:R-:W-:-:S04]  /*06c0*/  LOP3.LUT R5, R3, 0x80000000, R5, 0x48, !PT ;  /* 0x8000000003057812 */ /* 0x000fc800078e4805 */
[----:B------:R-:W-:-:S07]  /*06d0*/  LOP3.LUT R7, R5, R7, RZ, 0xfc, !PT ;  /* 0x0000000705077212 */ /* 0x000fce00078efcff */
[----:B------:R-:W-:Y:S05]  /*06e0*/  @!P0 BRA `(.L_x_5) ;  /* 0x00000000007c8947 */ /* 0x000fea0003800000 */
[----:B------:R-:W-:Y:S01]  /*06f0*/  IMAD.MOV R3, RZ, RZ, -R9 ;  /* 0x000000ffff037224 */ /* 0x000fe200078e0a09 */
[----:B------:R-:W-:Y:S01]  /*0700*/  DMUL.RP R6, R14, R6 ;  /* 0x000000060e067228 */ /* 0x000fe20000008000 */
[----:B------:R-:W-:Y:S01]  /*0710*/  IMAD.MOV.U32 R2, RZ, RZ, RZ ;  /* 0x000000ffff027224 */ /* 0x000fe200078e00ff */
[----:B------:R-:W-:-:S05]  /*0720*/  IADD3 R9, PT, PT, -R9, -0x43300000, RZ ;  /* 0xbcd0000009097810 */ /* 0x000fca0007ffe1ff */
[----:B------:R-:W-:-:S03]  /*0730*/  DFMA R2, R16, -R2, R14 ;  /* 0x800000021002722b */ /* 0x000fc6000000000e */
[----:B------:R-:W-:-:S07]  /*0740*/  LOP3.LUT R5, R7, R5, RZ, 0x3c, !PT ;  /* 0x0000000507057212 */ /* 0x000fce00078e3cff */
[----:B------:R-:W-:-:S04]  /*0750*/  FSETP.NEU.AND P0, PT, |R3|, R9, PT ;  /* 0x000000090300720b */ /* 0x000fc80003f0d200 */
[----:B------:R-:W-:Y:S02]  /*0760*/  FSEL R16, R6, R16, !P0 ;  /* 0x0000001006107208 */ /* 0x000fe40004000000 */
[----:B------:R-:W-:Y:S01]  /*0770*/  FSEL R17, R5, R17, !P0 ;  /* 0x0000001105117208 */ /* 0x000fe20004000000 */
[----:B------:R-:W-:Y:S06]  /*0780*/  BRA `(.L_x_5) ;  /* 0x0000000000547947 */ /* 0x000fec0003800000 */
.L_x_4:
[----:B------:R-:W-:-:S14]  /*0790*/  DSETP.NAN.AND P0, PT, R6, R6, PT ;  /* 0x000000060600722a */ /* 0x000fdc0003f08000 */
[----:B------:R-:W-:Y:S05]  /*07a0*/  @P0 BRA `(.L_x_6) ;  /* 0x0000000000440947 */ /* 0x000fea0003800000 */
[----:B------:R-:W-:-:S14]  /*07b0*/  DSETP.NAN.AND P0, PT, R4, R4, PT ;  /* 0x000000040400722a */ /* 0x000fdc0003f08000 */
[----:B------:R-:W-:Y:S05]  /*07c0*/  @P0 BRA `(.L_x_7) ;  /* 0x0000000000300947 */ /* 0x000fea0003800000 */
[----:B------:R-:W-:Y:S01]  /*07d0*/  ISETP.NE.AND P0, PT, R21, R20, PT ;  /* 0x000000141500720c */ /* 0x000fe20003f05270 */
[----:B------:R-:W-:Y:S02]  /*07e0*/  IMAD.MOV.U32 R16, RZ, RZ, 0x0 ;  /* 0x00000000ff107424 */ /* 0x000fe400078e00ff */
[----:B------:R-:W-:-:S10]  /*07f0*/  IMAD.MOV.U32 R17, RZ, RZ, -0x80000 ;  /* 0xfff80000ff117424 */ /* 0x000fd400078e00ff */
[----:B------:R-:W-:Y:S05]  /*0800*/  @!P0 BRA `(.L_x_5) ;  /* 0x0000000000348947 */ /* 0x000fea0003800000 */
[----:B------:R-:W-:Y:S02]  /*0810*/  ISETP.NE.AND P0, PT, R21, 0x7ff00000, PT ;  /* 0x7ff000001500780c */ /* 0x000fe40003f05270 */
[----:B------:R-:W-:Y:S02]  /*0820*/  LOP3.LUT R17, R7, 0x80000000, R5, 0x48, !PT ;  /* 0x8000000007117812 */ /* 0x000fe400078e4805 */
[----:B------:R-:W-:-:S13]  /*0830*/  ISETP.EQ.OR P0, PT, R20, RZ, !P0 ;  /* 0x000000ff1400720c */ /* 0x000fda0004702670 */
[----:B------:R-:W-:Y:S01]  /*0840*/  @P0 LOP3.LUT R2, R17, 0x7ff00000, RZ, 0xfc, !PT ;  /* 0x7ff0000011020812 */ /* 0x000fe200078efcff */
[----:B------:R-:W-:Y:S02]  /*0850*/  @!P0 IMAD.MOV.U32 R16, RZ, RZ, RZ ;  /* 0x000000ffff108224 */ /* 0x000fe400078e00ff */
[----:B------:R-:W-:Y:S02]  /*0860*/  @P0 IMAD.MOV.U32 R16, RZ, RZ, RZ ;  /* 0x000000ffff100224 */ /* 0x000fe400078e00ff */
[----:B------:R-:W-:Y:S01]  /*0870*/  @P0 IMAD.MOV.U32 R17, RZ, RZ, R2 ;  /* 0x000000ffff110224 */ /* 0x000fe200078e0002 */
[----:B------:R-:W-:Y:S06]  /*0880*/  BRA `(.L_x_5) ;  /* 0x0000000000147947 */ /* 0x000fec0003800000 */
.L_x_7:
[----:B------:R-:W-:Y:S01]  /*0890*/  LOP3.LUT R17, R5, 0x80000, RZ, 0xfc, !PT ;  /* 0x0008000005117812 */ /* 0x000fe200078efcff */
[----:B------:R-:W-:Y:S01]  /*08a0*/  IMAD.MOV.U32 R16, RZ, RZ, R4 ;  /* 0x000000ffff107224 */ /* 0x000fe200078e0004 */
[----:B------:R-:W-:Y:S06]  /*08b0*/  BRA `(.L_x_5) ;  /* 0x0000000000087947 */ /* 0x000fec0003800000 */
.L_x_6:
[----:B------:R-:W-:Y:S01]  /*08c0*/  LOP3.LUT R17, R7, 0x80000, RZ, 0xfc, !PT ;  /* 0x0008000007117812 */ /* 0x000fe200078efcff */
[----:B------:R-:W-:-:S07]  /*08d0*/  IMAD.MOV.U32 R16, RZ, RZ, R6 ;  /* 0x000000ffff107224 */ /* 0x000fce00078e0006 */
.L_x_5:
[----:B------:R-:W-:Y:S05]  /*08e0*/  BSYNC.RECONVERGENT B1 ;  /* 0x0000000000017941 */ /* 0x000fea0003800200 */
.L_x_3:
[----:B------:R-:W-:Y:S02]  /*08f0*/  IMAD.MOV.U32 R13, RZ, RZ, 0x0 ;  /* 0x00000000ff0d7424 */ /* 0x000fe400078e00ff */
[----:B------:R-:W-:Y:S02]  /*0900*/  IMAD.MOV.U32 R2, RZ, RZ, R16 ;  /* 0x000000ffff027224 */ /* 0x000fe400078e0010 */
[----:B------:R-:W-:Y:S01]  /*0910*/  IMAD.MOV.U32 R3, RZ, RZ, R17 ;  /* 0x000000ffff037224 */ /* 0x000fe200078e0011 */
[----:B------:R-:W-:Y:S06]  /*0920*/  RET.REL.NODEC R12 `(classify_communities) ;  /* 0xfffffff40cb47950 */ /* 0x000fec0003c3ffff */
.L_x_8:
        /* <DEDUP_REMOVED lines=13> */
.L_x_34:


//--------------------- .text.calculate_part_cpm  --------------------------
	.section	.text.calculate_part_cpm,"ax",@progbits
	.align	128
        .global         calculate_part_cpm
        .type           calculate_part_cpm,@function
        .size           calculate_part_cpm,(.L_x_37 - calculate_part_cpm)
        .other          calculate_part_cpm,@"STO_CUDA_ENTRY STV_DEFAULT"
calculate_part_cpm:
.text.calculate_part_cpm:
        /* <DEDUP_REMOVED lines=9> */
[----:B------:R-:W1:Y:S01]  /*0090*/  LDCU.64 UR4, c[0x0][0x358] ;  /* 0x00006b00ff0477ac */ /* 0x000e620008000a00 */
[----:B------:R-:W2:Y:S06]  /*00a0*/  LDCU UR6, c[0x0][0x3a0] ;  /* 0x00007400ff0677ac */ /* 0x000eac0008000800 */
[----:B------:R-:W3:Y:S08]  /*00b0*/  LDC.64 R6, c[0x0][0x390] ;  /* 0x0000e400ff067b82 */ /* 0x000ef00000000a00 */
[----:B------:R-:W4:Y:S01]  /*00c0*/  LDC.64 R8, c[0x0][0x398] ;  /* 0x0000e600ff087b82 */ /* 0x000f220000000a00 */
[----:B0-----:R-:W-:-:S05]  /*00d0*/  IMAD.WIDE R2, R11, 0x4, R2 ;  /* 0x000000040b027825 */ /* 0x001fca00078e0202 */
[----:B-1----:R4:W5:Y:S01]  /*00e0*/  LDG.E R0, desc[UR4][R2.64] ;  /* 0x0000000402007981 */ /* 0x002962000c1e1900 */
[----:B---3--:R-:W-:-:S06]  /*00f0*/  IMAD.WIDE R6, R11, 0x4, R6 ;  /* 0x000000040b067825 */ /* 0x008fcc00078e0206 */
[----:B------:R-:W3:Y:S01]  /*0100*/  LDG.E R6, desc[UR4][R6.64] ;  /* 0x0000000406067981 */ /* 0x000ee2000c1e1900 */
[----:B----4-:R-:W-:Y:S01]  /*0110*/  IMAD.WIDE R2, R11, 0x4, R8 ;  /* 0x000000040b027825 */ /* 0x010fe200078e0208 */
[----:B-----5:R-:W0:Y:S01]  /*0120*/  I2F.F64 R4, R0 ;  /* 0x0000000000047312 */ /* 0x020e220000201c00 */
[----:B---3--:R-:W-:-:S05]  /*0130*/  I2FP.F32.S32 R13, R6 ;  /* 0x00000006000d7245 */ /* 0x008fca0000201400 */
[----:B--2---:R-:W-:Y:S01]  /*0140*/  FMUL R10, R13, UR6 ;  /* 0x000000060d0a7c20 */ /* 0x004fe20008400000 */
[----:B0-----:R-:W-:-:S10]  /*0150*/  DMUL R4, R4, 0.5 ;  /* 0x3fe0000004047828 */ /* 0x001fd40000000000 */
[----:B------:R-:W0:Y:S02]  /*0160*/  F2F.F32.F64 R4, R4 ;  /* 0x0000000400047310 */ /* 0x000e240000301000 */
[----:B0-----:R-:W-:-:S04]  /*0170*/  FFMA R10, R13, -R10, R4 ;  /* 0x8000000a0d0a7223 */ /* 0x001fc80000000004 */
[----:B------:R-:W-:-:S05]  /*0180*/  FADD R9, -R10, -RZ ;  /* 0x800000ff0a097221 */ /* 0x000fca0000000100 */
[----:B------:R-:W-:Y:S01]  /*0190*/  STG.E desc[UR4][R2.64], R9 ;  /* 0x0000000902007986 */ /* 0x000fe2000c101904 */
[----:B------:R-:W-:Y:S05]  /*01a0*/  EXIT ;  /* 0x000000000000794d */ /* 0x000fea0003800000 */
.L_x_9:
        /* <DEDUP_REMOVED lines=13> */
.L_x_37:


//--------------------- .text.calculate_community_internal_edges --------------------------
	.section	.text.calculate_community_internal_edges,"ax",@progbits
	.align	128
        .global         calculate_community_internal_edges
        .type           calculate_community_internal_edges,@function
        .size           calculate_community_internal_edges,(.L_x_38 - calculate_community_internal_edges)
        .other          calculate_community_internal_edges,@"STO_CUDA_ENTRY STV_DEFAULT"
calculate_community_internal_edges:
.text.calculate_community_internal_edges:
        /* <DEDUP_REMOVED lines=8> */
[C---:B------:R-:W-:Y:S01]  /*0080*/  ISETP.GE.AND P0, PT, R11.reuse, 0x1, PT ;  /* 0x000000010b00780c */ /* 0x040fe20003f06270 */
[----:B------:R-:W0:Y:S01]  /*0090*/  LDC.64 R8, c[0x0][0x390] ;  /* 0x0000e400ff087b82 */ /* 0x000e220000000a00 */
[----:B------:R-:W1:Y:S07]  /*00a0*/  LDCU.64 UR4, c[0x0][0x358] ;  /* 0x00006b00ff0477ac */ /* 0x000e6e0008000a00 */
[----:B------:R-:W2:Y:S04]  /*00b0*/  LDC.64 R14, c[0x0][0x398] ;  /* 0x0000e600ff0e7b82 */ /* 0x000ea80000000a00 */
[----:B------:R-:W-:-:S04]  /*00c0*/  @P0 VIADD R3, R11, 0xffffffff ;  /* 0xffffffff0b030836 */ /* 0x000fc80000000000 */
[----:B------:R-:W3:Y:S01]  /*00d0*/  @P0 LDC.64 R4, c[0x0][0x390] ;  /* 0x0000e400ff040b82 */ /* 0x000ee20000000a00 */
[----:B0-----:R-:W-:-:S06]  /*00e0*/  IMAD.WIDE R8, R11, 0x4, R8 ;  /* 0x000000040b087825 */ /* 0x001fcc00078e0208 */
[----:B-1----:R-:W4:Y:S01]  /*00f0*/  LDG.E R8, desc[UR4][R8.64] ;  /* 0x0000000408087981 */ /* 0x002f22000c1e1900 */
[----:B---3--:R-:W-:-:S04]  /*0100*/  @P0 IMAD.WIDE.U32 R4, R3, 0x4, R4 ;  /* 0x0000000403040825 */ /* 0x008fc800078e0004 */
[----:B------:R-:W-:-:S06]  /*0110*/  IMAD.MOV.U32 R3, RZ, RZ, RZ ;  /* 0x000000ffff037224 */ /* 0x000fcc00078e00ff */
[----:B------:R-:W4:Y:S01]  /*0120*/  @P0 LDG.E R3, desc[UR4][R4.64] ;  /* 0x0000000404030981 */ /* 0x000f22000c1e1900 */
[----:B--2---:R-:W-:-:S05]  /*0130*/  IMAD.WIDE R10, R11, 0x4, R14 ;  /* 0x000000040b0a7825 */ /* 0x004fca00078e020e */
[----:B------:R0:W5:Y:S01]  /*0140*/  LDG.E R2, desc[UR4][R10.64] ;  /* 0x000000040a027981 */ /* 0x000162000c1e1900 */
[----:B------:R-:W-:Y:S01]  /*0150*/  BSSY.RECONVERGENT B0, `(.L_x_10) ;  /* 0x00000e3000007945 */ /* 0x000fe20003800200 */
[----:B------:R-:W-:Y:S01]  /*0160*/  HFMA2 R7, -RZ, RZ, 0, 0 ;  /* 0x00000000ff077431 */ /* 0x000fe200000001ff */
[----:B----4-:R-:W-:-:S13]  /*0170*/  ISETP.GE.AND P0, PT, R3, R8, PT ;  /* 0x000000080300720c */ /* 0x010fda0003f06270 */
[----:B0-----:R-:W-:Y:S05]  /*0180*/  @P0 BRA `(.L_x_11) ;  /* 0x0000000c007c0947 */ /* 0x001fea0003800000 */
[----:B------:R-:W-:Y:S01]  /*0190*/  IMAD.IADD R4, R8, 0x1, -R3 ;  /* 0x0000000108047824 */ /* 0x000fe200078e0a03 */
[----:B------:R-:W-:Y:S01]  /*01a0*/  BSSY.RECONVERGENT B1, `(.L_x_12) ;  /* 0x0000072000017945 */ /* 0x000fe20003800200 */
[----:B------:R-:W-:Y:S01]  /*01b0*/  IMAD.IADD R8, R3, 0x1, -R8 ;  /* 0x0000000103087824 */ /* 0x000fe200078e0a08 */
[----:B------:R-:W-:Y:S02]  /*01c0*/  MOV R7, RZ ;  /* 0x000000ff00077202 */ /* 0x000fe40000000f00 */
[----:B------:R-:W-:Y:S02]  /*01d0*/  LOP3.LUT R5, R4, 0xf, RZ, 0xc0, !PT ;  /* 0x0000000f04057812 */ /* 0x000fe400078ec0ff */
[----:B------:R-:W-:Y:S02]  /*01e0*/  ISETP.GT.U32.AND P1, PT, R8, -0x10, PT ;  /* 0xfffffff00800780c */ /* 0x000fe40003f24070 */
[----:B------:R-:W-:-:S11]  /*01f0*/  ISETP.NE.AND P0, PT, R5, RZ, PT ;  /* 0x000000ff0500720c */ /* 0x000fd60003f05270 */
[----:B------:R-:W-:Y:S05]  /*0200*/  @P1 BRA `(.L_x_13) ;  /* 0x0000000400ac1947 */ /* 0x000fea0003800000 */
[----:B------:R-:W0:Y:S01]  /*0210*/  LDC.64 R16, c[0x0][0x388] ;  /* 0x0000e200ff107b82 */ /* 0x000e220000000a00 */
[----:B------:R-:W-:Y:S01]  /*0220*/  LOP3.LUT R0, R4, 0xfffffff0, RZ, 0xc0, !PT ;  /* 0xfffffff004007812 */ /* 0x000fe200078ec0ff */
[----:B------:R-:W-:-:S04]  /*0230*/  IMAD.MOV.U32 R7, RZ, RZ, RZ ;  /* 0x000000ffff077224 */ /* 0x000fc800078e00ff */
[----:B------:R-:W-:Y:S01]  /*0240*/  IMAD.MOV R0, RZ, RZ, -R0 ;  /* 0x000000ffff007224 */ /* 0x000fe200078e0a00 */
[----:B0-----:R-:W-:-:S04]  /*0250*/  IADD3 R16, P1, PT, R16, 0x20, RZ ;  /* 0x0000002010107810 */ /* 0x001fc80007f3e0ff */
[----:B------:R-:W-:-:S09]  /*0260*/  IADD3.X R17, PT, PT, RZ, R17, RZ, P1, !PT ;  /* 0x00000011ff117210 */ /* 0x000fd20000ffe4ff */
.L_x_14:
[----:B------:R-:W-:-:S05]  /*0270*/  IMAD.WIDE R18, R3, 0x4, R16 ;  /* 0x0000000403127825 */ /* 0x000fca00078e0210 */
[----:B------:R-:W2:Y:S04]  /*0280*/  LDG.E R21, desc[UR4][R18.64+-0x20] ;  /* 0xffffe00412157981 */ /* 0x000ea8000c1e1900 */
[----:B------:R-:W3:Y:S04]  /*0290*/  LDG.E R27, desc[UR4][R18.64+-0x1c] ;  /* 0xffffe404121b7981 */ /* 0x000ee8000c1e1900 */
[----:B------:R-:W4:Y:S04]  /*02a0*/  LDG.E R22, desc[UR4][R18.64+-0x18] ;  /* 0xffffe80412167981 */ /* 0x000f28000c1e1900 */
        /* <DEDUP_REMOVED lines=9> */
[----:B------:R-:W4:Y:S01]  /*0340*/  LDG.E R26, desc[UR4][R18.64+0x14] ;  /* 0x00001404121a7981 */ /* 0x000f22000c1e1900 */
[----:B------:R-:W-:-:S03]  /*0350*/  VIADD R6, R7, 0x1 ;  /* 0x0000000107067836 */ /* 0x000fc60000000000 */
[----:B------:R-:W4:Y:S01]  /*0360*/  LDG.E R28, desc[UR4][R18.64+0x10] ;  /* 0x00001004121c7981 */ /* 0x000f22000c1e1900 */
[----:B--2---:R-:W-:-:S06]  /*0370*/  IMAD.WIDE R20, R21, 0x4, R14 ;  /* 0x0000000415147825 */ /* 0x004fcc00078e020e */
[----:B------:R-:W2:Y:S02]  /*0380*/  LDG.E R21, desc[UR4][R20.64] ;  /* 0x0000000414157981 */ /* 0x000ea4000c1e1900 */
[----:B--2--5:R-:W-:Y:S01]  /*0390*/  ISETP.NE.AND P1, PT, R21, R2, PT ;  /* 0x000000021500720c */ /* 0x024fe20003f25270 */
[----:B---3--:R-:W-:-:S05]  /*03a0*/  IMAD.WIDE R20, R27, 0x4, R14 ;  /* 0x000000041b147825 */ /* 0x008fca00078e020e */
[----:B------:R4:W2:Y:S02]  /*03b0*/  LDG.E R27, desc[UR4][R20.64] ;  /* 0x00000004141b7981 */ /* 0x0008a4000c1e1900 */
[----:B----4-:R-:W-:-:S05]  /*03c0*/  IMAD.WIDE R20, R22, 0x4, R14 ;  /* 0x0000000416147825 */ /* 0x010fca00078e020e */
[----:B------:R-:W-:Y:S02]  /*03d0*/  @P1 IMAD.MOV R6, RZ, RZ, R7 ;  /* 0x000000ffff061224 */ /* 0x000fe400078e0207 */
[----:B------:R0:W3:Y:S02]  /*03e0*/  LDG.E R7, desc[UR4][R20.64] ;  /* 0x0000000414077981 */ /* 0x0000e4000c1e1900 */
[----:B0-----:R-:W-:-:S05]  /*03f0*/  IMAD.WIDE R20, R12, 0x4, R14 ;  /* 0x000000040c147825 */ /* 0x001fca00078e020e */
[----:B------:R0:W4:Y:S02]  /*0400*/  LDG.E R24, desc[UR4][R20.64] ;  /* 0x0000000414187981 */ /* 0x000124000c1e1900 */
[----:B0-----:R-:W-:-:S05]  /*0410*/  IMAD.WIDE R20, R10, 0x4, R14 ;  /* 0x000000040a147825 */ /* 0x001fca00078e020e */
[----:B------:R0:W4:Y:S02]  /*0420*/  LDG.E R12, desc[UR4][R20.64] ;  /* 0x00000004140c7981 */ /* 0x000124000c1e1900 */
[----:B0-----:R-:W-:-:S05]  /*0430*/  IMAD.WIDE R20, R8, 0x4, R14 ;  /* 0x0000000408147825 */ /* 0x001fca00078e020e */
[----:B------:R0:W4:Y:S02]  /*0440*/  LDG.E R10, desc[UR4][R20.64] ;  /* 0x00000004140a7981 */ /* 0x000124000c1e1900 */
[----:B0-----:R-:W-:-:S05]  /*0450*/  IMAD.WIDE R20, R29, 0x4, R14 ;  /* 0x000000041d147825 */ /* 0x001fca00078e020e */
[----:B------:R0:W4:Y:S02]  /*0460*/  LDG.E R8, desc[UR4][R20.64] ;  /* 0x0000000414087981 */ /* 0x000124000c1e1900 */
[----:B0-----:R-:W-:-:S05]  /*0470*/  IMAD.WIDE R20, R25, 0x4, R14 ;  /* 0x0000000419147825 */ /* 0x001fca00078e020e */
[----:B------:R0:W4:Y:S01]  /*0480*/  LDG.E R29, desc[UR4][R20.64] ;  /* 0x00000004141d7981 */ /* 0x000122000c1e1900 */
[----:B------:R-:W-:-:S04]  /*0490*/  IMAD.WIDE R22, R23, 0x4, R14 ;  /* 0x0000000417167825 */ /* 0x000fc800078e020e */
[----:B0-----:R-:W-:-:S05]  /*04a0*/  IMAD.WIDE R20, R13, 0x4, R14 ;  /* 0x000000040d147825 */ /* 0x001fca00078e020e */
[----:B------:R0:W4:Y:S02]  /*04b0*/  LDG.E R25, desc[UR4][R20.64] ;  /* 0x0000000414197981 */ /* 0x000124000c1e1900 */
[----:B0-----:R-:W-:-:S05]  /*04c0*/  IMAD.WIDE R20, R11, 0x4, R14 ;  /* 0x000000040b147825 */ /* 0x001fca00078e020e */
[----:B------:R0:W4:Y:S02]  /*04d0*/  LDG.E R13, desc[UR4][R20.64] ;  /* 0x00000004140d7981 */ /* 0x000124000c1e1900 */
[--C-:B0-----:R-:W-:Y:S02]  /*04e0*/  IMAD.WIDE R20, R9, 0x4, R14.reuse ;  /* 0x0000000409147825 */ /* 0x101fe400078e020e */
[----:B------:R0:W4:Y:S04]  /*04f0*/  LDG.E R9, desc[UR4][R22.64] ;  /* 0x0000000416097981 */ /* 0x000128000c1e1900 */
[----:B------:R1:W4:Y:S01]  /*0500*/  LDG.E R11, desc[UR4][R20.64] ;  /* 0x00000004140b7981 */ /* 0x000322000c1e1900 */
[----:B0-----:R-:W-:-:S03]  /*0510*/  IMAD.WIDE R22, R26, 0x4, R14 ;  /* 0x000000041a167825 */ /* 0x001fc600078e020e */
[----:B------:R-:W3:Y:S01]  /*0520*/  LDG.E R26, desc[UR4][R18.64+0x18] ;  /* 0x00001804121a7981 */ /* 0x000ee2000c1e1900 */
[----:B-1----:R-:W-:-:S03]  /*0530*/  IMAD.WIDE R20, R28, 0x4, R14 ;  /* 0x000000041c147825 */ /* 0x002fc600078e020e */
[----:B------:R-:W4:Y:S04]  /*0540*/  LDG.E R23, desc[UR4][R22.64] ;  /* 0x0000000416177981 */ /* 0x000f28000c1e1900 */
[----:B------:R3:W4:Y:S04]  /*0550*/  LDG.E R28, desc[UR4][R20.64] ;  /* 0x00000004141c7981 */ /* 0x000728000c1e1900 */
[----:B------:R-:W4:Y:S01]  /*0560*/  LDG.E R19, desc[UR4][R18.64+0x1c] ;  /* 0x00001c0412137981 */ /* 0x000f22000c1e1900 */
[----:B--2---:R-:W-:Y:S01]  /*0570*/  ISETP.NE.AND P2, PT, R27, R2, PT ;  /* 0x000000021b00720c */ /* 0x004fe20003f45270 */
[----:B---3--:R-:W-:-:S06]  /*0580*/  IMAD.WIDE R20, R26, 0x4, R14 ;  /* 0x000000041a147825 */ /* 0x008fcc00078e020e */
[----:B------:R-:W2:Y:S01]  /*0590*/  LDG.E R21, desc[UR4][R20.64] ;  /* 0x0000000414157981 */ /* 0x000ea2000c1e1900 */
[----:B----4-:R-:W-:-:S06]  /*05a0*/  IMAD.WIDE R26, R19, 0x4, R14 ;  /* 0x00000004131a7825 */ /* 0x010fcc00078e020e */
[----:B------:R-:W3:Y:S01]  /*05b0*/  LDG.E R27, desc[UR4][R26.64] ;  /* 0x000000041a1b7981 */ /* 0x000ee2000c1e1900 */
[-C--:B------:R-:W-:Y:S02]  /*05c0*/  ISETP.NE.AND P1, PT, R7, R2.reuse, PT ;  /* 0x000000020700720c */ /* 0x080fe40003f25270 */
[----:B------:R-:W-:Y:S01]  /*05d0*/  IADD3 R7, PT, PT, R6, 0x1, RZ ;  /* 0x0000000106077810 */ /* 0x000fe20007ffe0ff */
[----:B------:R-:W-:Y:S01]  /*05e0*/  @P2 IMAD.MOV R7, RZ, RZ, R6 ;  /* 0x000000ffff072224 */ /* 0x000fe200078e0206 */
[----:B------:R-:W-:-:S03]  /*05f0*/  ISETP.NE.AND P2, PT, R24, R2, PT ;  /* 0x000000021800720c */ /* 0x000fc60003f45270 */
[----:B------:R-:W-:-:S06]  /*0600*/  VIADD R6, R7, 0x1 ;  /* 0x0000000107067836 */ /* 0x000fcc0000000000 */
[----:B------:R-:W-:Y:S02]  /*0610*/  @P1 IADD3 R6, PT, PT, R7, RZ, RZ ;  /* 0x000000ff07061210 */ /* 0x000fe40007ffe0ff */
[----:B------:R-:W-:-:S03]  /*0620*/  ISETP.NE.AND P1, PT, R12, R2, PT ;  /* 0x000000020c00720c */ /* 0x000fc60003f25270 */
[C---:B------:R-:W-:Y:S01]  /*0630*/  VIADD R7, R6.reuse, 0x1 ;  /* 0x0000000106077836 */ /* 0x040fe20000000000 */
[----:B------:R-:W-:Y:S02]  /*0640*/  @P2 IADD3 R7, PT, PT, R6, RZ, RZ ;  /* 0x000000ff06072210 */ /* 0x000fe40007ffe0ff */
[----:B------:R-:W-:-:S03]  /*0650*/  ISETP.NE.AND P2, PT, R10, R2, PT ;  /* 0x000000020a00720c */ /* 0x000fc60003f45270 */
[----:B------:R-:W-:-:S04]  /*0660*/  VIADD R6, R7, 0x1 ;  /* 0x0000000107067836 */ /* 0x000fc80000000000 */
        /* <DEDUP_REMOVED lines=24> */
[----:B------:R-:W-:-:S05]  /*07f0*/  @P1 IADD3 R6, PT, PT, R7, RZ, RZ ;  /* 0x000000ff07061210 */ /* 0x000fca0007ffe0ff */
[C---:B------:R-:W-:Y:S01]  /*0800*/  VIADD R7, R6.reuse, 0x1 ;  /* 0x0000000106077836 */ /* 0x040fe20000000000 */
[----:B------:R-:W-:Y:S02]  /*0810*/  @P2 IADD3 R7, PT, PT, R6, RZ, RZ ;  /* 0x000000ff06072210 */ /* 0x000fe40007ffe0ff */
[----:B------:R-:W-:-:S03]  /*0820*/  IADD3 R0, PT, PT, R0, 0x10, RZ ;  /* 0x0000001000007810 */ /* 0x000fc60007ffe0ff */
[----:B------:R-:W-:Y:S02]  /*0830*/  VIADD R6, R7, 0x1 ;  /* 0x0000000107067836 */ /* 0x000fe40000000000 */
[----:B------:R-:W-:Y:S01]  /*0840*/  VIADD R3, R3, 0x10 ;  /* 0x0000001003037836 */ /* 0x000fe20000000000 */
[----:B--2---:R-:W-:-:S13]  /*0850*/  ISETP.NE.AND P1, PT, R21, R2, PT ;  /* 0x000000021500720c */ /* 0x004fda0003f25270 */
[----:B------:R-:W-:Y:S01]  /*0860*/  @P1 IMAD.MOV R6, RZ, RZ, R7 ;  /* 0x000000ffff061224 */ /* 0x000fe200078e0207 */
[----:B------:R-:W-:Y:S02]  /*0870*/  ISETP.NE.AND P1, PT, R0, RZ, PT ;  /* 0x000000ff0000720c */ /* 0x000fe40003f25270 */
[----:B---3--:R-:W-:Y:S02]  /*0880*/  ISETP.NE.AND P2, PT, R27, R2, PT ;  /* 0x000000021b00720c */ /* 0x008fe40003f45270 */
[----:B------:R-:W-:-:S11]  /*0890*/  IADD3 R7, PT, PT, R6, 0x1, RZ ;  /* 0x0000000106077810 */ /* 0x000fd60007ffe0ff */
[----:B------:R-:W-:Y:S01]  /*08a0*/  @P2 IADD3 R7, PT, PT, R6, RZ, RZ ;  /* 0x000000ff06072210 */ /* 0x000fe20007ffe0ff */
[----:B------:R-:W-:Y:S06]  /*08b0*/  @P1 BRA `(.L_x_14) ;  /* 0xfffffff8006c1947 */ /* 0x000fec000383ffff */
.L_x_13:
[----:B------:R-:W-:Y:S05]  /*08c0*/  BSYNC.RECONVERGENT B1 ;  /* 0x0000000000017941 */ /* 0x000fea0003800200 */
.L_x_12:
[----:B------:R-:W-:Y:S05]  /*08d0*/  @!P0 BRA `(.L_x_11) ;  /* 0x0000000400a88947 */ /* 0x000fea0003800000 */
[----:B------:R-:W-:Y:S01]  /*08e0*/  ISETP.GE.U32.AND P1, PT, R5, 0x8, PT ;  /* 0x000000080500780c */ /* 0x000fe20003f26070 */
[----:B------:R-:W-:Y:S01]  /*08f0*/  BSSY.RECONVERGENT B1, `(.L_x_15) ;  /* 0x0000037000017945 */ /* 0x000fe20003800200 */
[----:B------:R-:W-:-:S04]  /*0900*/  LOP3.LUT R0, R4, 0x7, RZ, 0xc0, !PT ;  /* 0x0000000704007812 */ /* 0x000fc800078ec0ff */
[----:B------:R-:W-:-:S07]  /*0910*/  ISETP.NE.AND P0, PT, R0, RZ, PT ;  /* 0x000000ff0000720c */ /* 0x000fce0003f05270 */
[----:B------:R-:W-:Y:S06]  /*0920*/  @!P1 BRA `(.L_x_16) ;  /* 0x0000000000cc9947 */ /* 0x000fec0003800000 */
[----:B------:R-:W0:Y:S02]  /*0930*/  LDC.64 R20, c[0x0][0x388] ;  /* 0x0000e200ff147b82 */ /* 0x000e240000000a00 */
[----:B0-----:R-:W-:-:S05]  /*0940*/  IMAD.WIDE R20, R3, 0x4, R20 ;  /* 0x0000000403147825 */ /* 0x001fca00078e0214 */
[----:B------:R-:W2:Y:S04]  /*0950*/  LDG.E R11, desc[UR4][R20.64] ;  /* 0x00000004140b7981 */ /* 0x000ea8000c1e1900 */
[----:B------:R-:W3:Y:S04]  /*0960*/  LDG.E R17, desc[UR4][R20.64+0x4] ;  /* 0x0000040414117981 */ /* 0x000ee8000c1e1900 */
[----:B------:R-:W4:Y:S04]  /*0970*/  LDG.E R19, desc[UR4][R20.64+0x8] ;  /* 0x0000080414137981 */ /* 0x000f28000c1e1900 */
[----:B------:R-:W4:Y:S04]  /*0980*/  LDG.E R23, desc[UR4][R20.64+0xc] ;  /* 0x00000c0414177981 */ /* 0x000f28000c1e1900 */
[----:B------:R-:W4:Y:S04]  /*0990*/  LDG.E R25, desc[UR4][R20.64+0x10] ;  /* 0x0000100414197981 */ /* 0x000f28000c1e1900 */
[----:B------:R-:W4:Y:S04]  /*09a0*/  LDG.E R13, desc[UR4][R20.64+0x14] ;  /* 0x00001404140d7981 */ /* 0x000f28000c1e1900 */
[----:B------:R-:W4:Y:S04]  /*09b0*/  LDG.E R5, desc[UR4][R20.64+0x18] ;  /* 0x0000180414057981 */ /* 0x000f28000c1e1900 */
[----:B------:R0:W4:Y:S01]  /*09c0*/  LDG.E R9, desc[UR4][R20.64+0x1c] ;  /* 0x00001c0414097981 */ /* 0x000122000c1e1900 */
[----:B--2---:R-:W-:-:S04]  /*09d0*/  IMAD.WIDE R10, R11, 0x4, R14 ;  /* 0x000000040b0a7825 */ /* 0x004fc800078e020e */
[--C-:B---3--:R-:W-:Y:S02]  /*09e0*/  IMAD.WIDE R16, R17, 0x4, R14.reuse ;  /* 0x0000000411107825 */ /* 0x108fe400078e020e */
[----:B------:R-:W2:Y:S02]  /*09f0*/  LDG.E R11, desc[UR4][R10.64] ;  /* 0x000000040a0b7981 */ /* 0x000ea4000c1e1900 */
[--C-:B----4-:R-:W-:Y:S02]  /*0a00*/  IMAD.WIDE R18, R19, 0x4, R14.reuse ;  /* 0x0000000413127825 */ /* 0x110fe400078e020e */
[----:B------:R-:W3:Y:S02]  /*0a10*/  LDG.E R17, desc[UR4][R16.64] ;  /* 0x0000000410117981 */ /* 0x000ee4000c1e1900 */
[--C-:B------:R-:W-:Y:S02]  /*0a20*/  IMAD.WIDE R22, R23, 0x4, R14.reuse ;  /* 0x0000000417167825 */ /* 0x100fe400078e020e */
[----:B------:R-:W4:Y:S02]  /*0a30*/  LDG.E R19, desc[UR4][R18.64] ;  /* 0x0000000412137981 */ /* 0x000f24000c1e1900 */
[----:B------:R-:W-:-:S02]  /*0a40*/  IMAD.WIDE R24, R25, 0x4, R14 ;  /* 0x0000000419187825 */ /* 0x000fc400078e020e */
[----:B------:R-:W4:Y:S02]  /*0a50*/  LDG.E R23, desc[UR4][R22.64] ;  /* 0x0000000416177981 */ /* 0x000f24000c1e1900 */
[--C-:B------:R-:W-:Y:S02]  /*0a60*/  IMAD.WIDE R12, R13, 0x4, R14.reuse ;  /* 0x000000040d0c7825 */ /* 0x100fe400078e020e */
[----:B------:R-:W4:Y:S02]  /*0a70*/  LDG.E R25, desc[UR4][R24.64] ;  /* 0x0000000418197981 */ /* 0x000f24000c1e1900 */
[--C-:B0-----:R-:W-:Y:S02]  /*0a80*/  IMAD.WIDE R20, R5, 0x4, R14.reuse ;  /* 0x0000000405147825 */ /* 0x101fe400078e020e */
[----:B------:R-:W4:Y:S02]  /*0a90*/  LDG.E R13, desc[UR4][R12.64] ;  /* 0x000000040c0d7981 */ /* 0x000f24000c1e1900 */
[----:B------:R-:W-:-:S02]  /*0aa0*/  IMAD.WIDE R8, R9, 0x4, R14 ;  /* 0x0000000409087825 */ /* 0x000fc400078e020e */
[----:B------:R-:W4:Y:S04]  /*0ab0*/  LDG.E R21, desc[UR4][R20.64] ;  /* 0x0000000414157981 */ /* 0x000f28000c1e1900 */
[----:B------:R-:W4:Y:S01]  /*0ac0*/  LDG.E R9, desc[UR4][R8.64] ;  /* 0x0000000408097981 */ /* 0x000f22000c1e1900 */
[----:B------:R-:W-:Y:S01]  /*0ad0*/  VIADD R5, R7, 0x1 ;  /* 0x0000000107057836 */ /* 0x000fe20000000000 */
[----:B------:R-:W-:Y:S02]  /*0ae0*/  IADD3 R3, PT, PT, R3, 0x8, RZ ;  /* 0x0000000803037810 */ /* 0x000fe40007ffe0ff */
[-C--:B--2--5:R-:W-:Y:S02]  /*0af0*/  ISETP.NE.AND P2, PT, R11, R2.reuse, PT ;  /* 0x000000020b00720c */ /* 0x0a4fe40003f45270 */
[----:B---3--:R-:W-:-:S11]  /*0b00*/  ISETP.NE.AND P1, PT, R17, R2, PT ;  /* 0x000000021100720c */ /* 0x008fd60003f25270 */
[----:B------:R-:W-:Y:S02]  /*0b10*/  @P2 IADD3 R5, PT, PT, R7, RZ, RZ ;  /* 0x000000ff07052210 */ /* 0x000fe40007ffe0ff */
[----:B----4-:R-:W-:-:S03]  /*0b20*/  ISETP.NE.AND P2, PT, R19, R2, PT ;  /* 0x000000021300720c */ /* 0x010fc60003f45270 */
        /* <DEDUP_REMOVED lines=17> */
[----:B------:R-:W-:Y:S02]  /*0c40*/  VIADD R7, R5, 0x1 ;  /* 0x0000000105077836 */ /* 0x000fe40000000000 */
[----:B------:R-:W-:-:S07]  /*0c50*/  @P1 IMAD.MOV R7, RZ, RZ, R5 ;  /* 0x000000ffff071224 */ /* 0x000fce00078e0205 */
.L_x_16:
[----:B------:R-:W-:Y:S05]  /*0c60*/  BSYNC.RECONVERGENT B1 ;  /* 0x0000000000017941 */ /* 0x000fea0003800200 */
.L_x_15:
        /* <DEDUP_REMOVED lines=11> */
[----:B------:R-:W4:Y:S01]  /*0d20*/  LDG.E R19, desc[UR4][R8.64+0xc] ;  /* 0x00000c0408137981 */ /* 0x000f22000c1e1900 */
[----:B--2---:R-:W-:-:S04]  /*0d30*/  IMAD.WIDE R10, R11, 0x4, R14 ;  /* 0x000000040b0a7825 */ /* 0x004fc800078e020e */
[--C-:B---3--:R-:W-:Y:S02]  /*0d40*/  IMAD.WIDE R12, R13, 0x4, R14.reuse ;  /* 0x000000040d0c7825 */ /* 0x108fe400078e020e */
[----:B------:R-:W2:Y:S02]  /*0d50*/  LDG.E R11, desc[UR4][R10.64] ;  /* 0x000000040a0b7981 */ /* 0x000ea4000c1e1900 */
[--C-:B----4-:R-:W-:Y:S02]  /*0d60*/  IMAD.WIDE R16, R17, 0x4, R14.reuse ;  /* 0x0000000411107825 */ /* 0x110fe400078e020e */
[----:B------:R-:W3:Y:S02]  /*0d70*/  LDG.E R13, desc[UR4][R12.64] ;  /* 0x000000040c0d7981 */ /* 0x000ee4000c1e1900 */
[----:B------:R-:W-:Y:S02]  /*0d80*/  IMAD.WIDE R18, R19, 0x4, R14 ;  /* 0x0000000413127825 */ /* 0x000fe400078e020e */
[----:B------:R-:W4:Y:S04]  /*0d90*/  LDG.E R17, desc[UR4][R16.64] ;  /* 0x0000000410117981 */ /* 0x000f28000c1e1900 */
[----:B------:R-:W4:Y:S01]  /*0da0*/  LDG.E R19, desc[UR4][R18.64] ;  /* 0x0000000412137981 */ /* 0x000f22000c1e1900 */
[----:B------:R-:W-:Y:S01]  /*0db0*/  IADD3 R0, PT, PT, R7, 0x1, RZ ;  /* 0x0000000107007810 */ /* 0x000fe20007ffe0ff */
[----:B------:R-:W-:Y:S01]  /*0dc0*/  VIADD R3, R3, 0x4 ;  /* 0x0000000403037836 */ /* 0x000fe20000000000 */
[----:B--2--5:R-:W-:-:S02]  /*0dd0*/  ISETP.NE.AND P2, PT, R11, R2, PT ;  /* 0x000000020b00720c */ /* 0x024fc40003f45270 */
[----:B---3--:R-:W-:-:S11]  /*0de0*/  ISETP.NE.AND P1, PT, R13, R2, PT ;  /* 0x000000020d00720c */ /* 0x008fd60003f25270 */
[----:B------:R-:W-:Y:S01]  /*0df0*/  @P2 IMAD.MOV R0, RZ, RZ, R7 ;  /* 0x000000ffff002224 */ /* 0x000fe200078e0207 */
[----:B----4-:R-:W-:-:S04]  /*0e00*/  ISETP.NE.AND P2, PT, R17, R2, PT ;  /* 0x000000021100720c */ /* 0x010fc80003f45270 */
[----:B------:R-:W-:Y:S01]  /*0e10*/  IADD3 R5, PT, PT, R0, 0x1, RZ ;  /* 0x0000000100057810 */ /* 0x000fe20007ffe0ff */
[----:B------:R-:W-:Y:S01]  /*0e20*/  @P1 IMAD.MOV R5, RZ, RZ, R0 ;  /* 0x000000ffff051224 */ /* 0x000fe200078e0200 */
[----:B------:R-:W-:-:S04]  /*0e30*/  ISETP.NE.AND P1, PT, R19, R2, PT ;  /* 0x000000021300720c */ /* 0x000fc80003f25270 */
[----:B------:R-:W-:-:S03]  /*0e40*/  IADD3 R0, PT, PT, R5, 0x1, RZ ;  /* 0x0000000105007810 */ /* 0x000fc60007ffe0ff */
[----:B------:R-:W-:-:S05]  /*0e50*/  @P2 IMAD.MOV R0, RZ, RZ, R5 ;  /* 0x000000ffff002224 */ /* 0x000fca00078e0205 */
[C---:B------:R-:W-:Y:S02]  /*0e60*/  IADD3 R7, PT, PT, R0.reuse, 0x1, RZ ;  /* 0x0000000100077810 */ /* 0x040fe40007ffe0ff */
[----:B------:R-:W-:-:S07]  /*0e70*/  @P1 IADD3 R7, PT, PT, R0, RZ, RZ ;  /* 0x000000ff00071210 */ /* 0x000fce0007ffe0ff */
.L_x_18:
[----:B------:R-:W-:Y:S05]  /*0e80*/  BSYNC.RECONVERGENT B1 ;  /* 0x0000000000017941 */ /* 0x000fea0003800200 */
.L_x_17:
[----:B------:R-:W-:Y:S05]  /*0e90*/  @!P0 BRA `(.L_x_11) ;  /* 0x0000000000388947 */ /* 0x000fea0003800000 */
[----:B------:R-:W0:Y:S01]  /*0ea0*/  LDC.64 R10, c[0x0][0x388] ;  /* 0x0000e200ff0a7b82 */ /* 0x000e220000000a00 */
[----:B------:R-:W-:-:S07]  /*0eb0*/  IMAD.MOV R0, RZ, RZ, -R4 ;  /* 0x000000ffff007224 */ /* 0x000fce00078e0a04 */
.L_x_19:
[----:B0-----:R-:W-:-:S06]  /*0ec0*/  IMAD.WIDE R4, R3, 0x4, R10 ;  /* 0x0000000403047825 */ /* 0x001fcc00078e020a */
[----:B------:R-:W2:Y:S02]  /*0ed0*/  LDG.E R5, desc[UR4][R4.64] ;  /* 0x0000000404057981 */ /* 0x000ea4000c1e1900 */
[----:B--2---:R-:W-:-:S06]  /*0ee0*/  IMAD.WIDE R8, R5, 0x4, R14 ;  /* 0x0000000405087825 */ /* 0x004fcc00078e020e */
[----:B------:R-:W2:Y:S01]  /*0ef0*/  LDG.E R9, desc[UR4][R8.64] ;  /* 0x0000000408097981 */ /* 0x000ea2000c1e1900 */
[----:B------:R-:W-:Y:S01]  /*0f00*/  IADD3 R0, PT, PT, R0, 0x1, RZ ;  /* 0x0000000100007810 */ /* 0x000fe20007ffe0ff */
[----:B------:R-:W-:Y:S02]  /*0f10*/  VIADD R6, R7, 0x1 ;  /* 0x0000000107067836 */ /* 0x000fe40000000000 */
[----:B------:R-:W-:Y:S01]  /*0f20*/  VIADD R3, R3, 0x1 ;  /* 0x0000000103037836 */ /* 0x000fe20000000000 */
[----:B------:R-:W-:Y:S02]  /*0f30*/  ISETP.NE.AND P1, PT, R0, RZ, PT ;  /* 0x000000ff0000720c */ /* 0x000fe40003f25270 */
[----:B--2--5:R-:W-:-:S13]  /*0f40*/  ISETP.NE.AND P0, PT, R9, R2, PT ;  /* 0x000000020900720c */ /* 0x024fda0003f05270 */
[----:B------:R-:W-:-:S04]  /*0f50*/  @P0 IADD3 R6, PT, PT, R7, RZ, RZ ;  /* 0x000000ff07060210 */ /* 0x000fc80007ffe0ff */
[----:B------:R-:W-:Y:S01]  /*0f60*/  MOV R7, R6 ;  /* 0x0000000600077202 */ /* 0x000fe20000000f00 */
[----:B------:R-:W-:Y:S06]  /*0f70*/  @P1 BRA `(.L_x_19) ;  /* 0xfffffffc00d01947 */ /* 0x000fec000383ffff */
.L_x_11:
[----:B------:R-:W-:Y:S05]  /*0f80*/  BSYNC.RECONVERGENT B0 ;  /* 0x0000000000007941 */ /* 0x000fea0003800200 */
.L_x_10:
[----:B------:R-:W0:Y:S02]  /*0f90*/  LDC.64 R4, c[0x0][0x3a0] ;  /* 0x0000e800ff047b82 */ /* 0x000e240000000a00 */
[----:B0----5:R-:W-:-:S05]  /*0fa0*/  IMAD.WIDE R2, R2, 0x4, R4 ;  /* 0x0000000402027825 */ /* 0x021fca00078e0204 */
[----:B------:R-:W-:Y:S01]  /*0fb0*/  REDG.E.ADD.STRONG.GPU desc[UR4][R2.64], R7 ;  /* 0x000000070200798e */ /* 0x000fe2000c12e104 */
[----:B------:R-:W-:Y:S05]  /*0fc0*/  EXIT ;  /* 0x000000000000794d */ /* 0x000fea0003800000 */
.L_x_20:
        /* <DEDUP_REMOVED lines=11> */
.L_x_38:


//--------------------- .text.move_nodes          --------------------------
	.section	.text.move_nodes,"ax",@progbits
	.align	128
        .global         move_nodes
        .type           move_nodes,@function
        .size           move_nodes,(.L_x_39 - move_nodes)
        .other          move_nodes,@"STO_CUDA_ENTRY STV_DEFAULT"
move_nodes:
.text.move_nodes:
        /* <DEDUP_REMOVED lines=8> */
[----:B------:R-:W-:Y:S01]  /*0080*/  ISETP.GE.AND P0, PT, R0, 0x1, PT ;  /* 0x000000010000780c */ /* 0x000fe20003f06270 */
[----:B------:R-:W0:Y:S01]  /*0090*/  LDC.64 R8, c[0x0][0x390] ;  /* 0x0000e400ff087b82 */ /* 0x000e220000000a00 */
[----:B------:R-:W1:Y:S01]  /*00a0*/  LDCU.64 UR4, c[0x0][0x358] ;  /* 0x00006b00ff0477ac */ /* 0x000e620008000a00 */
[----:B------:R-:W-:-:S06]  /*00b0*/  IMAD.MOV.U32 R2, RZ, RZ, RZ ;  /* 0x000000ffff027224 */ /* 0x000fcc00078e00ff */
[----:B------:R-:W2:Y:S04]  /*00c0*/  LDC.64 R10, c[0x0][0x398] ;  /* 0x0000e600ff0a7b82 */ /* 0x000ea80000000a00 */
[----:B------:R-:W-:-:S04]  /*00d0*/  @P0 VIADD R3, R0, 0xffffffff ;  /* 0xffffffff00030836 */ /* 0x000fc80000000000 */
[----:B------:R-:W3:Y:S01]  /*00e0*/  @P0 LDC.64 R6, c[0x0][0x390] ;  /* 0x0000e400ff060b82 */ /* 0x000ee20000000a00 */
[----:B0-----:R-:W-:-:S04]  /*00f0*/  IMAD.WIDE R8, R0, 0x4, R8 ;  /* 0x0000000400087825 */ /* 0x001fc800078e0208 */
[----:B---3--:R-:W-:Y:S02]  /*0100*/  @P0 IMAD.WIDE.U32 R6, R3, 0x4, R6 ;  /* 0x0000000403060825 */ /* 0x008fe400078e0006 */
[----:B-1----:R-:W3:Y:S04]  /*0110*/  LDG.E R3, desc[UR4][R8.64] ;  /* 0x0000000408037981 */ /* 0x002ee8000c1e1900 */
[----:B------:R-:W3:Y:S01]  /*0120*/  @P0 LDG.E R2, desc[UR4][R6.64] ;  /* 0x0000000406020981 */ /* 0x000ee2000c1e1900 */
[----:B--2---:R-:W-:-:S05]  /*0130*/  IMAD.WIDE R10, R0, 0x4, R10 ;  /* 0x00000004000a7825 */ /* 0x004fca00078e020a */
[----:B------:R-:W2:Y:S01]  /*0140*/  LDG.E R4, desc[UR4][R10.64] ;  /* 0x000000040a047981 */ /* 0x000ea2000c1e1900 */
[----:B------:R-:W-:Y:S01]  /*0150*/  BSSY.RECONVERGENT B0, `(.L_x_21) ;  /* 0x000010f000007945 */ /* 0x000fe20003800200 */
[----:B---3--:R-:W-:Y:S02]  /*0160*/  ISETP.GE.AND P0, PT, R2, R3, PT ;  /* 0x000000030200720c */ /* 0x008fe40003f06270 */
[----:B--2---:R-:W-:-:S11]  /*0170*/  MOV R5, R4 ;  /* 0x0000000400057202 */ /* 0x004fd60000000f00 */
[----:B------:R-:W-:Y:S05]  /*0180*/  @P0 BRA `(.L_x_22) ;  /* 0x00000010002c0947 */ /* 0x000fea0003800000 */
[----:B------:R-:W0:Y:S01]  /*0190*/  LDC R23, c[0x0][0x3b8] ;  /* 0x0000ee00ff177b82 */ /* 0x000e220000000800 */
[----:B------:R-:W-:Y:S01]  /*01a0*/  IMAD.IADD R6, R3, 0x1, -R2 ;  /* 0x0000000103067824 */ /* 0x000fe200078e0a02 */
[----:B------:R-:W-:Y:S01]  /*01b0*/  PRMT R7, RZ, 0x7610, R7 ;  /* 0x00007610ff077816 */ /* 0x000fe20000000007 */
[----:B------:R-:W-:Y:S01]  /*01c0*/  IMAD.MOV.U32 R8, RZ, RZ, RZ ;  /* 0x000000ffff087224 */ /* 0x000fe200078e00ff */
[----:B------:R-:W-:Y:S01]  /*01d0*/  MOV R10, R2 ;  /* 0x00000002000a7202 */ /* 0x000fe20000000f00 */
[----:B------:R-:W-:Y:S01]  /*01e0*/  IMAD.MOV.U32 R5, RZ, RZ, R4 ;  /* 0x000000ffff057224 */ /* 0x000fe200078e0004 */
[C---:B------:R-:W-:Y:S02]  /*01f0*/  LOP3.LUT R9, R6.reuse, 0xf, RZ, 0xc0, !PT ;  /* 0x0000000f06097812 */ /* 0x040fe400078ec0ff */
[C---:B------:R-:W-:Y:S02]  /*0200*/  LOP3.LUT R11, R6.reuse, 0x7, RZ, 0xc0, !PT ;  /* 0x00000007060b7812 */ /* 0x040fe400078ec0ff */
[----:B------:R-:W-:Y:S01]  /*0210*/  LOP3.LUT R22, R6, 0x3, RZ, 0xc0, !PT ;  /* 0x0000000306167812 */ /* 0x000fe200078ec0ff */
[----:B0-----:R-:W-:-:S07]  /*0220*/  FADD R23, R23, R23 ;  /* 0x0000001717177221 */ /* 0x001fce0000000000 */
.L_x_32:
[----:B0-----:R-:W0:Y:S08]  /*0230*/  LDC.64 R12, c[0x0][0x388] ;  /* 0x0000e200ff0c7b82 */ /* 0x001e300000000a00 */
[----:B------:R-:W1:Y:S08]  /*0240*/  LDC.64 R14, c[0x0][0x398] ;  /* 0x0000e600ff0e7b82 */ /* 0x000e700000000a00 */
[----:B------:R-:W2:Y:S01]  /*0250*/  LDC.64 R16, c[0x0][0x3a0] ;  /* 0x0000e800ff107b82 */ /* 0x000ea20000000a00 */
[----:B0-----:R-:W-:-:S05]  /*0260*/  IMAD.WIDE R20, R10, 0x4, R12 ;  /* 0x000000040a147825 */ /* 0x001fca00078e020c */
[----:B------:R-:W1:Y:S02]  /*0270*/  LDG.E R19, desc[UR4][R20.64] ;  /* 0x0000000414137981 */ /* 0x000e64000c1e1900 */
[----:B-1----:R-:W-:-:S05]  /*0280*/  IMAD.WIDE R18, R19, 0x4, R14 ;  /* 0x0000000413127825 */ /* 0x002fca00078e020e */
[----:B------:R-:W2:Y:S01]  /*0290*/  LDG.E R24, desc[UR4][R18.64] ;  /* 0x0000000412187981 */ /* 0x000ea2000c1e1900 */
[----:B------:R-:W-:-:S05]  /*02a0*/  IMAD.IADD R26, R2, 0x1, -R3 ;  /* 0x00000001021a7824 */ /* 0x000fca00078e0a03 */
[----:B------:R-:W-:Y:S01]  /*02b0*/  ISETP.GT.U32.AND P1, PT, R26, -0x10, PT ;  /* 0xfffffff01a00780c */ /* 0x000fe20003f24070 */
[----:B--2---:R-:W-:-:S05]  /*02c0*/  IMAD.WIDE R16, R24, 0x4, R16 ;  /* 0x0000000418107825 */ /* 0x004fca00078e0210 */
[----:B------:R0:W5:Y:S01]  /*02d0*/  LDG.E R25, desc[UR4][R16.64] ;  /* 0x0000000410197981 */ /* 0x000162000c1e1900 */
[----:B------:R-:W-:Y:S01]  /*02e0*/  IADD3 R10, PT, PT, R10, 0x1, RZ ;  /* 0x000000010a0a7810 */ /* 0x000fe20007ffe0ff */
[----:B------:R-:W-:Y:S01]  /*02f0*/  BSSY.RECONVERGENT B1, `(.L_x_23) ;  /* 0x000006f000017945 */ /* 0x000fe20003800200 */
[----:B------:R-:W-:Y:S01]  /*0300*/  ISETP.NE.AND P0, PT, R9, RZ, PT ;  /* 0x000000ff0900720c */ /* 0x000fe20003f05270 */
[----:B------:R-:W-:Y:S01]  /*0310*/  IMAD.MOV.U32 R26, RZ, RZ, RZ ;  /* 0x000000ffff1a7224 */ /* 0x000fe200078e00ff */
[----:B------:R-:W-:Y:S01]  /*0320*/  ISETP.NE.AND P2, PT, R10, R3, PT ;  /* 0x000000030a00720c */ /* 0x000fe20003f45270 */
[----:B------:R-:W-:Y:S01]  /*0330*/  IMAD.MOV.U32 R27, RZ, RZ, R2 ;  /* 0x000000ffff1b7224 */ /* 0x000fe200078e0002 */
[----:B------:R-:W-:Y:S11]  /*0340*/  @P1 BRA `(.L_x_24) ;  /* 0x0000000400a41947 */ /* 0x000ff60003800000 */
[----:B------:R-:W-:Y:S01]  /*0350*/  LOP3.LUT R20, R6, 0xfffffff0, RZ, 0xc0, !PT ;  /* 0xfffffff006147812 */ /* 0x000fe200078ec0ff */
[----:B------:R-:W-:Y:S02]  /*0360*/  HFMA2 R26, -RZ, RZ, 0, 0 ;  /* 0x00000000ff1a7431 */ /* 0x000fe400000001ff */
[----:B------:R-:W-:Y:S02]  /*0370*/  IMAD.MOV.U32 R27, RZ, RZ, R2 ;  /* 0x000000ffff1b7224 */ /* 0x000fe400078e0002 */
[----:B------:R-:W-:-:S07]  /*0380*/  IMAD.MOV R20, RZ, RZ, -R20 ;  /* 0x000000ffff147224 */ /* 0x000fce00078e0a14 */
.L_x_25:
[----:B------:R-:W-:-:S05]  /*0390*/  IMAD.WIDE R18, R27, 0x4, R12 ;  /* 0x000000041b127825 */ /* 0x000fca00078e020c */
[----:B0-----:R-:W2:Y:S04]  /*03a0*/  LDG.E R17, desc[UR4][R18.64] ;  /* 0x0000000412117981 */ /* 0x001ea8000c1e1900 */
[----:B------:R-:W3:Y:S04]  /*03b0*/  LDG.E R29, desc[UR4][R18.64+0x4] ;  /* 0x00000404121d7981 */ /* 0x000ee8000c1e1900 */
[----:B------:R-:W4:Y:S01]  /*03c0*/  LDG.E R28, desc[UR4][R18.64+0x8] ;  /* 0x00000804121c7981 */ /* 0x000f22000c1e1900 */
[----:B--2---:R-:W-:-:S06]  /*03d0*/  IMAD.WIDE R16, R17, 0x4, R14 ;  /* 0x0000000411107825 */ /* 0x004fcc00078e020e */
[----:B------:R-:W2:Y:S02]  /*03e0*/  LDG.E R17, desc[UR4][R16.64] ;  /* 0x0000000410117981 */ /* 0x000ea4000c1e1900 */
[----:B--2---:R-:W-:Y:S01]  /*03f0*/  ISETP.NE.AND P1, PT, R17, R24, PT ;  /* 0x000000181100720c */ /* 0x004fe20003f25270 */
[----:B---3--:R-:W-:-:S05]  /*0400*/  IMAD.WIDE R16, R29, 0x4, R14 ;  /* 0x000000041d107825 */ /* 0x008fca00078e020e */
[----:B------:R-:W2:Y:S01]  /*0410*/  LDG.E R29, desc[UR4][R16.64] ;  /* 0x00000004101d7981 */ /* 0x000ea2000c1e1900 */
[----:B------:R-:W-:-:S03]  /*0420*/  IADD3 R21, PT, PT, R26, 0x1, RZ ;  /* 0x000000011a157810 */ /* 0x000fc60007ffe0ff */
[----:B------:R-:W3:Y:S03]  /*0430*/  LDG.E R17, desc[UR4][R18.64+0xc] ;  /* 0x00000c0412117981 */ /* 0x000ee6000c1e1900 */
[----:B------:R-:W-:Y:S01]  /*0440*/  @P1 IMAD.MOV R21, RZ, RZ, R26 ;  /* 0x000000ffff151224 */ /* 0x000fe200078e021a */
[----:B--2---:R-:W-:Y:S01]  /*0450*/  ISETP.NE.AND P1, PT, R29, R24, PT ;  /* 0x000000181d00720c */ /* 0x004fe20003f25270 */
[----:B----4-:R-:W-:-:S06]  /*0460*/  IMAD.WIDE R28, R28, 0x4, R14 ;  /* 0x000000041c1c7825 */ /* 0x010fcc00078e020e */
[----:B------:R-:W2:Y:S01]  /*0470*/  LDG.E R29, desc[UR4][R28.64] ;  /* 0x000000041c1d7981 */ /* 0x000ea2000c1e1900 */
[----:B---3--:R-:W-:-:S06]  /*0480*/  IMAD.WIDE R16, R17, 0x4, R14 ;  /* 0x0000000411107825 */ /* 0x008fcc00078e020e */
[----:B------:R-:W3:Y:S01]  /*0490*/  LDG.E R17, desc[UR4][R16.64] ;  /* 0x0000000410117981 */ /* 0x000ee2000c1e1900 */
[C---:B------:R-:W-:Y:S01]  /*04a0*/  VIADD R26, R21.reuse, 0x1 ;  /* 0x00000001151a7836 */ /* 0x040fe20000000000 */
[----:B------:R-:W-:Y:S02]  /*04b0*/  @P1 IADD3 R26, PT, PT, R21, RZ, RZ ;  /* 0x000000ff151a1210 */ /* 0x000fe40007ffe0ff */
[----:B--2---:R-:W-:Y:S02]  /*04c0*/  ISETP.NE.AND P1, PT, R29, R24, PT ;  /* 0x000000181d00720c */ /* 0x004fe40003f25270 */
[----:B------:R-:W2:Y:S01]  /*04d0*/  LDG.E R29, desc[UR4][R18.64+0x10] ;  /* 0x00001004121d7981 */ /* 0x000ea2000c1e1900 */
[----:B------:R-:W-:-:S10]  /*04e0*/  VIADD R21, R26, 0x1 ;  /* 0x000000011a157836 */ /* 0x000fd40000000000 */
[----:B------:R-:W-:Y:S01]  /*04f0*/  @P1 IMAD.MOV R21, RZ, RZ, R26 ;  /* 0x000000ffff151224 */ /* 0x000fe200078e021a */
[----:B---3--:R-:W-:Y:S02]  /*0500*/  ISETP.NE.AND P1, PT, R17, R24, PT ;  /* 0x000000181100720c */ /* 0x008fe40003f25270 */
[----:B------:R-:W3:Y:S01]  /*0510*/  LDG.E R17, desc[UR4][R18.64+0x14] ;  /* 0x0000140412117981 */ /* 0x000ee2000c1e1900 */
[----:B--2---:R-:W-:-:S06]  /*0520*/  IMAD.WIDE R28, R29, 0x4, R14 ;  /* 0x000000041d1c7825 */ /* 0x004fcc00078e020e */
[----:B------:R-:W2:Y:S01]  /*0530*/  LDG.E R29, desc[UR4][R28.64] ;  /* 0x000000041c1d7981 */ /* 0x000ea2000c1e1900 */
[----:B---3--:R-:W-:-:S06]  /*0540*/  IMAD.WIDE R16, R17, 0x4, R14 ;  /* 0x0000000411107825 */ /* 0x008fcc00078e020e */
[----:B------:R-:W3:Y:S01]  /*0550*/  LDG.E R17, desc[UR4][R16.64] ;  /* 0x0000000410117981 */ /* 0x000ee2000c1e1900 */
[----:B------:R-:W-:Y:S01]  /*0560*/  IADD3 R26, PT, PT, R21, 0x1, RZ ;  /* 0x00000001151a7810 */ /* 0x000fe20007ffe0ff */
[----:B------:R-:W-:Y:S01]  /*0570*/  @P1 IMAD.MOV R26, RZ, RZ, R21 ;  /* 0x000000ffff1a1224 */ /* 0x000fe200078e0215 */
[----:B--2---:R-:W-:Y:S02]  /*0580*/  ISETP.NE.AND P1, PT, R29, R24, PT ;  /* 0x000000181d00720c */ /* 0x004fe40003f25270 */
[----:B------:R-:W2:Y:S01]  /*0590*/  LDG.E R29, desc[UR4][R18.64+0x18] ;  /* 0x00001804121d7981 */ /* 0x000ea2000c1e1900 */
[----:B------:R-:W-:-:S10]  /*05a0*/  VIADD R21, R26, 0x1 ;  /* 0x000000011a157836 */ /* 0x000fd40000000000 */
[----:B------:R-:W-:Y:S02]  /*05b0*/  @P1 IADD3 R21, PT, PT, R26, RZ, RZ ;  /* 0x000000ff1a151210 */ /* 0x000fe40007ffe0ff */
[----:B---3--:R-:W-:Y:S02]  /*05c0*/  ISETP.NE.AND P1, PT, R17, R24, PT ;  /* 0x000000181100720c */ /* 0x008fe40003f25270 */
[----:B------:R-:W3:Y:S01]  /*05d0*/  LDG.E R17, desc[UR4][R18.64+0x1c] ;  /* 0x00001c0412117981 */ /* 0x000ee2000c1e1900 */
[----:B--2---:R-:W-:-:S06]  /*05e0*/  IMAD.WIDE R28, R29, 0x4, R14 ;  /* 0x000000041d1c7825 */ /* 0x004fcc00078e020e */
[----:B------:R-:W2:Y:S01]  /*05f0*/  LDG.E R29, desc[UR4][R28.64] ;  /* 0x000000041c1d7981 */ /* 0x000ea2000c1e1900 */
[----:B---3--:R-:W-:-:S06]  /*0600*/  IMAD.WIDE R16, R17, 0x4, R14 ;  /* 0x0000000411107825 */ /* 0x008fcc00078e020e */
[----:B------:R-:W3:Y:S01]  /*0610*/  LDG.E R17, desc[UR4][R16.64] ;  /* 0x0000000410117981 */ /* 0x000ee2000c1e1900 */
[----:B------:R-:W-:Y:S02]  /*0620*/  VIADD R26, R21, 0x1 ;  /* 0x00000001151a7836 */ /* 0x000fe40000000000 */
[----:B------:R-:W-:Y:S01]  /*0630*/  @P1 IMAD.MOV R26, RZ, RZ, R21 ;  /* 0x000000ffff1a1224 */ /* 0x000fe200078e0215 */
[----:B--2---:R-:W-:Y:S02]  /*0640*/  ISETP.NE.AND P1, PT, R29, R24, PT ;  /* 0x000000181d00720c */ /* 0x004fe40003f25270 */
[----:B------:R-:W2:Y:S02]  /*0650*/  LDG.E R29, desc[UR4][R18.64+0x20] ;  /* 0x00002004121d7981 */ /* 0x000ea4000c1e1900 */
[----:B------:R-:W-:-:S09]  /*0660*/  IADD3 R21, PT, PT, R26, 0x1, RZ ;  /* 0x000000011a157810 */ /* 0x000fd20007ffe0ff */
[----:B------:R-:W-:Y:S01]  /*0670*/  @P1 IMAD.MOV R21, RZ, RZ, R26 ;  /* 0x000000ffff151224 */ /* 0x000fe200078e021a */
[----:B---3--:R-:W-:Y:S02]  /*0680*/  ISETP.NE.AND P1, PT, R17, R24, PT ;  /* 0x000000181100720c */ /* 0x008fe40003f25270 */
[----:B------:R-:W3:Y:S01]  /*0690*/  LDG.E R17, desc[UR4][R18.64+0x24] ;  /* 0x0000240412117981 */ /* 0x000ee2000c1e1900 */
[----:B--2---:R-:W-:-:S06]  /*06a0*/  IMAD.WIDE R28, R29, 0x4, R14 ;  /* 0x000000041d1c7825 */ /* 0x004fcc00078e020e */
        /* <DEDUP_REMOVED lines=25> */
[----:B---3--:R-:W-:Y:S01]  /*0840*/  IMAD.WIDE R16, R17, 0x4, R14 ;  /* 0x0000000411107825 */ /* 0x008fe200078e020e */
[----:B------:R-:W-:Y:S02]  /*0850*/  IADD3 R26, PT, PT, R21, 0x1, RZ ;  /* 0x00000001151a7810 */ /* 0x000fe40007ffe0ff */
[----:B------:R-:W3:Y:S04]  /*0860*/  LDG.E R28, desc[UR4][R18.64+0x3c] ;  /* 0x00003c04121c7981 */ /* 0x000ee8000c1e1900 */
[----:B------:R-:W4:Y:S01]  /*0870*/  LDG.E R17, desc[UR4][R16.64] ;  /* 0x0000000410117981 */ /* 0x000f22000c1e1900 */
[----:B------:R-:W-:Y:S01]  /*0880*/  @P1 IMAD.MOV R26, RZ, RZ, R21 ;  /* 0x000000ffff1a1224 */ /* 0x000fe200078e0215 */
[----:B--2---:R-:W-:-:S02]  /*0890*/  ISETP.NE.AND P1, PT, R29, R24, PT ;  /* 0x000000181d00720c */ /* 0x004fc40003f25270 */
[----:B------:R-:W2:Y:S02]  /*08a0*/  LDG.E R29, desc[UR4][R18.64+0x38] ;  /* 0x00003804121d7981 */ /* 0x000ea4000c1e1900 */
[----:B------:R-:W-:-:S09]  /*08b0*/  IADD3 R21, PT, PT, R26, 0x1, RZ ;  /* 0x000000011a157810 */ /* 0x000fd20007ffe0ff */
[----:B------:R-:W-:Y:S01]  /*08c0*/  @P1 IMAD.MOV R21, RZ, RZ, R26 ;  /* 0x000000ffff151224 */ /* 0x000fe200078e021a */
[----:B----4-:R-:W-:-:S04]  /*08d0*/  ISETP.NE.AND P1, PT, R17, R24, PT ;  /* 0x000000181100720c */ /* 0x010fc80003f25270 */
[----:B------:R-:W-:-:S09]  /*08e0*/  IADD3 R26, PT, PT, R21, 0x1, RZ ;  /* 0x00000001151a7810 */ /* 0x000fd20007ffe0ff */
[----:B------:R-:W-:Y:S02]  /*08f0*/  @P1 IMAD.MOV R26, RZ, RZ, R21 ;  /* 0x000000ffff1a1224 */ /* 0x000fe400078e0215 */
[----:B--2---:R-:W-:-:S05]  /*0900*/  IMAD.WIDE R16, R29, 0x4, R14 ;  /* 0x000000041d107825 */ /* 0x004fca00078e020e */
[----:B------:R-:W2:Y:S01]  /*0910*/  LDG.E R21, desc[UR4][R16.64] ;  /* 0x0000000410157981 */ /* 0x000ea2000c1e1900 */
[----:B---3--:R-:W-:-:S06]  /*0920*/  IMAD.WIDE R28, R28, 0x4, R14 ;  /* 0x000000041c1c7825 */ /* 0x008fcc00078e020e */
[----:B------:R-:W3:Y:S01]  /*0930*/  LDG.E R29, desc[UR4][R28.64] ;  /* 0x000000041c1d7981 */ /* 0x000ee2000c1e1900 */
[----:B------:R-:W-:Y:S01]  /*0940*/  VIADD R20, R20, 0x10 ;  /* 0x0000001014147836 */ /* 0x000fe20000000000 */
[----:B------:R-:W-:Y:S02]  /*0950*/  IADD3 R27, PT, PT, R27, 0x10, RZ ;  /* 0x000000101b1b7810 */ /* 0x000fe40007ffe0ff */
[-C--:B--2---:R-:W-:Y:S02]  /*0960*/  ISETP.NE.AND P3, PT, R21, R24.reuse, PT ;  /* 0x000000181500720c */ /* 0x084fe40003f65270 */
[----:B------:R-:W-:Y:S02]  /*0970*/  IADD3 R21, PT, PT, R26, 0x1, RZ ;  /* 0x000000011a157810 */ /* 0x000fe40007ffe0ff */
[----:B---3--:R-:W-:-:S09]  /*0980*/  ISETP.NE.AND P1, PT, R29, R24, PT ;  /* 0x000000181d00720c */ /* 0x008fd20003f25270 */
[----:B------:R-:W-:Y:S02]  /*0990*/  @P3 IADD3 R21, PT, PT, R26, RZ, RZ ;  /* 0x000000ff1a153210 */ /* 0x000fe40007ffe0ff */
[----:B------:R-:W-:-:S03]  /*09a0*/  ISETP.NE.AND P3, PT, R20, RZ, PT ;  /* 0x000000ff1400720c */ /* 0x000fc60003f65270 */
[----:B------:R-:W-:Y:S02]  /*09b0*/  VIADD R26, R21, 0x1 ;  /* 0x00000001151a7836 */ /* 0x000fe40000000000 */
[----:B------:R-:W-:-:S08]  /*09c0*/  @P1 IMAD.MOV R26, RZ, RZ, R21 ;  /* 0x000000ffff1a1224 */ /* 0x000fd000078e0215 */
[----:B------:R-:W-:Y:S05]  /*09d0*/  @P3 BRA `(.L_x_25) ;  /* 0xfffffff8006c3947 */ /* 0x000fea000383ffff */
.L_x_24:
[----:B------:R-:W-:Y:S05]  /*09e0*/  BSYNC.RECONVERGENT B1 ;  /* 0x0000000000017941 */ /* 0x000fea0003800200 */
.L_x_23:
[----:B------:R-:W-:Y:S04]  /*09f0*/  BSSY.RECONVERGENT B1, `(.L_x_26) ;  /* 0x0000075000017945 */ /* 0x000fe80003800200 */
[----:B------:R-:W-:Y:S05]  /*0a00*/  @!P0 BRA `(.L_x_27) ;  /* 0x0000000400cc8947 */ /* 0x000fea0003800000 */
[----:B0-----:R-:W-:Y:S01]  /*0a10*/  IADD3 R16, PT, PT, R9, -0x1, RZ ;  /* 0xffffffff09107810 */ /* 0x001fe20007ffe0ff */
[----:B------:R-:W-:Y:S01]  /*0a20*/  BSSY.RECONVERGENT B2, `(.L_x_28) ;  /* 0x0000036000027945 */ /* 0x000fe20003800200 */
[----:B------:R-:W-:Y:S02]  /*0a30*/  ISETP.NE.AND P0, PT, R11, RZ, PT ;  /* 0x000000ff0b00720c */ /* 0x000fe40003f05270 */
[----:B------:R-:W-:-:S13]  /*0a40*/  ISETP.GE.U32.AND P1, PT, R16, 0x7, PT ;  /* 0x000000071000780c */ /* 0x000fda0003f26070 */
[----:B------:R-:W-:Y:S05]  /*0a50*/  @!P1 BRA `(.L_x_29) ;  /* 0x0000000000c89947 */ /* 0x000fea0003800000 */
[----:B------:R-:W-:-:S05]  /*0a60*/  IMAD.WIDE R18, R27, 0x4, R12 ;  /* 0x000000041b127825 */ /* 0x000fca00078e020c */
[----:B------:R-:W2:Y:S04]  /*0a70*/  LDG.E R29, desc[UR4][R18.64] ;  /* 0x00000004121d7981 */ /* 0x000ea8000c1e1900 */
[----:B------:R-:W3:Y:S04]  /*0a80*/  LDG.E R21, desc[UR4][R18.64+0x4] ;  /* 0x0000040412157981 */ /* 0x000ee8000c1e1900 */
[----:B------:R-:W4:Y:S01]  /*0a90*/  LDG.E R17, desc[UR4][R18.64+0x8] ;  /* 0x0000080412117981 */ /* 0x000f22000c1e1900 */
[----:B--2---:R-:W-:-:S06]  /*0aa0*/  IMAD.WIDE R28, R29, 0x4, R14 ;  /* 0x000000041d1c7825 */ /* 0x004fcc00078e020e */
[----:B------:R-:W2:Y:S01]  /*0ab0*/  LDG.E R29, desc[UR4][R28.64] ;  /* 0x000000041c1d7981 */ /* 0x000ea2000c1e1900 */
[----:B---3--:R-:W-:-:S04]  /*0ac0*/  IMAD.WIDE R20, R21, 0x4, R14 ;  /* 0x0000000415147825 */ /* 0x008fc800078e020e */
[----:B----4-:R-:W-:Y:S02]  /*0ad0*/  IMAD.WIDE R16, R17, 0x4, R14 ;  /* 0x0000000411107825 */ /* 0x010fe400078e020e */
[----:B------:R-:W3:Y:S04]  /*0ae0*/  LDG.E R21, desc[UR4][R20.64] ;  /* 0x0000000414157981 */ /* 0x000ee8000c1e1900 */
[----:B------:R0:W4:Y:S01]  /*0af0*/  LDG.E R17, desc[UR4][R16.64] ;  /* 0x0000000410117981 */ /* 0x000122000c1e1900 */
[----:B--2---:R-:W-:-:S03]  /*0b00*/  ISETP.NE.AND P1, PT, R29, R24, PT ;  /* 0x000000181d00720c */ /* 0x004fc60003f25270 */
[----:B------:R-:W2:Y:S01]  /*0b10*/  LDG.E R29, desc[UR4][R18.64+0xc] ;  /* 0x00000c04121d7981 */ /* 0x000ea2000c1e1900 */
[----:B---3--:R-:W-:-:S03]  /*0b20*/  ISETP.NE.AND P3, PT, R21, R24, PT ;  /* 0x000000181500720c */ /* 0x008fc60003f65270 */
[----:B------:R-:W3:Y:S01]  /*0b30*/  LDG.E R21, desc[UR4][R18.64+0x10] ;  /* 0x0000100412157981 */ /* 0x000ee2000c1e1900 */
[----:B--2---:R-:W-:-:S06]  /*0b40*/  IMAD.WIDE R28, R29, 0x4, R14 ;  /* 0x000000041d1c7825 */ /* 0x004fcc00078e020e */
[----:B------:R-:W2:Y:S01]  /*0b50*/  LDG.E R29, desc[UR4][R28.64] ;  /* 0x000000041c1d7981 */ /* 0x000ea2000c1e1900 */
[C---:B0-----:R-:W-:Y:S01]  /*0b60*/  VIADD R16, R26.reuse, 0x1 ;  /* 0x000000011a107836 */ /* 0x041fe20000000000 */
[----:B------:R-:W-:Y:S02]  /*0b70*/  @P1 IADD3 R16, PT, PT, R26, RZ, RZ ;  /* 0x000000ff1a101210 */ /* 0x000fe40007ffe0ff */
[-C--:B----4-:R-:W-:Y:S02]  /*0b80*/  ISETP.NE.AND P1, PT, R17, R24.reuse, PT ;  /* 0x000000181100720c */ /* 0x090fe40003f25270 */
[----:B------:R-:W4:Y:S01]  /*0b90*/  LDG.E R17, desc[UR4][R18.64+0x14] ;  /* 0x0000140412117981 */ /* 0x000f22000c1e1900 */
[C---:B------:R-:W-:Y:S01]  /*0ba0*/  VIADD R26, R16.reuse, 0x1 ;  /* 0x00000001101a7836 */ /* 0x040fe20000000000 */
[----:B------:R-:W-:Y:S02]  /*0bb0*/  @P3 IADD3 R26, PT, PT, R16, RZ, RZ ;  /* 0x000000ff101a3210 */ /* 0x000fe40007ffe0ff */
[----:B------:R-:W4:Y:S01]  /*0bc0*/  LDG.E R28, desc[UR4][R18.64+0x1c] ;  /* 0x00001c04121c7981 */ /* 0x000f22000c1e1900 */
[----:B---3--:R-:W-:Y:S01]  /*0bd0*/  IMAD.WIDE R20, R21, 0x4, R14 ;  /* 0x0000000415147825 */ /* 0x008fe200078e020e */
[----:B--2---:R-:W-:-:S03]  /*0be0*/  ISETP.NE.AND P3, PT, R29, R24, PT ;  /* 0x000000181d00720c */ /* 0x004fc60003f65270 */
[C---:B------:R-:W-:Y:S01]  /*0bf0*/  VIADD R16, R26.reuse, 0x1 ;  /* 0x000000011a107836 */ /* 0x040fe20000000000 */
[----:B------:R-:W2:Y:S01]  /*0c00*/  LDG.E R29, desc[UR4][R18.64+0x18] ;  /* 0x00001804121d7981 */ /* 0x000ea2000c1e1900 */
[----:B------:R-:W-:-:S03]  /*0c10*/  @P1 IADD3 R16, PT, PT, R26, RZ, RZ ;  /* 0x000000ff1a101210 */ /* 0x000fc60007ffe0ff */
[----:B------:R-:W3:Y:S02]  /*0c20*/  LDG.E R20, desc[UR4][R20.64] ;  /* 0x0000000414147981 */ /* 0x000ee4000c1e1900 */
[----:B------:R-:W-:-:S03]  /*0c30*/  VIADD R26, R16, 0x1 ;  /* 0x00000001101a7836 */ /* 0x000fc60000000000 */
[----:B------:R-:W-:Y:S01]  /*0c40*/  @P3 IADD3 R26, PT, PT, R16, RZ, RZ ;  /* 0x000000ff101a3210 */ /* 0x000fe20007ffe0ff */
[----:B----4-:R-:W-:-:S05]  /*0c50*/  IMAD.WIDE R16, R17, 0x4, R14 ;  /* 0x0000000411107825 */ /* 0x010fca00078e020e */
[----:B------:R2:W4:Y:S02]  /*0c60*/  LDG.E R21, desc[UR4][R16.64] ;  /* 0x0000000410157981 */ /* 0x000524000c1e1900 */
[----:B--2---:R-:W-:-:S04]  /*0c70*/  IMAD.WIDE R16, R29, 0x4, R14 ;  /* 0x000000041d107825 */ /* 0x004fc800078e020e */
[----:B------:R-:W-:Y:S02]  /*0c80*/  IMAD.WIDE R28, R28, 0x4, R14 ;  /* 0x000000041c1c7825 */ /* 0x000fe400078e020e */
[----:B------:R-:W2:Y:S04]  /*0c90*/  LDG.E R17, desc[UR4][R16.64] ;  /* 0x0000000410117981 */ /* 0x000ea8000c1e1900 */
[----:B------:R-:W2:Y:S01]  /*0ca0*/  LDG.E R29, desc[UR4][R28.64] ;  /* 0x000000041c1d7981 */ /* 0x000ea2000c1e1900 */
[-C--:B---3--:R-:W-:Y:S02]  /*0cb0*/  ISETP.NE.AND P3, PT, R20, R24.reuse, PT ;  /* 0x000000181400720c */ /* 0x088fe40003f65270 */
[----:B----4-:R-:W-:Y:S01]  /*0cc0*/  ISETP.NE.AND P1, PT, R21, R24, PT ;  /* 0x000000181500720c */ /* 0x010fe20003f25270 */
[----:B------:R-:W-:-:S10]  /*0cd0*/  VIADD R20, R26, 0x1 ;  /* 0x000000011a147836 */ /* 0x000fd40000000000 */
[----:B------:R-:W-:-:S05]  /*0ce0*/  @P3 IADD3 R20, PT, PT, R26, RZ, RZ ;  /* 0x000000ff1a143210 */ /* 0x000fca0007ffe0ff */
[C---:B------:R-:W-:Y:S01]  /*0cf0*/  VIADD R21, R20.reuse, 0x1 ;  /* 0x0000000114157836 */ /* 0x040fe20000000000 */
[----:B------:R-:W-:-:S05]  /*0d00*/  @P1 IADD3 R21, PT, PT, R20, RZ, RZ ;  /* 0x000000ff14151210 */ /* 0x000fca0007ffe0ff */
[----:B------:R-:W-:Y:S01]  /*0d10*/  VIADD R18, R21, 0x1 ;  /* 0x0000000115127836 */ /* 0x000fe20000000000 */
[----:B------:R-:W-:Y:S02]  /*0d20*/  IADD3 R27, PT, PT, R27, 0x8, RZ ;  /* 0x000000081b1b7810 */ /* 0x000fe40007ffe0ff */
[-C--:B--2---:R-:W-:Y:S02]  /*0d30*/  ISETP.NE.AND P3, PT, R17, R24.reuse, PT ;  /* 0x000000181100720c */ /* 0x084fe40003f65270 */
[----:B------:R-:W-:-:S11]  /*0d40*/  ISETP.NE.AND P1, PT, R29, R24, PT ;  /* 0x000000181d00720c */ /* 0x000fd60003f25270 */
[----:B------:R-:W-:-:S05]  /*0d50*/  @P3 IADD3 R18, PT, PT, R21, RZ, RZ ;  /* 0x000000ff15123210 */ /* 0x000fca0007ffe0ff */
[----:B------:R-:W-:Y:S02]  /*0d60*/  VIADD R26, R18, 0x1 ;  /* 0x00000001121a7836 */ /* 0x000fe40000000000 */
[----:B------:R-:W-:-:S07]  /*0d70*/  @P1 IMAD.MOV R26, RZ, RZ, R18 ;  /* 0x000000ffff1a1224 */ /* 0x000fce00078e0212 */
.L_x_29:
[----:B------:R-:W-:Y:S05]  /*0d80*/  BSYNC.RECONVERGENT B2 ;  /* 0x0000000000027941 */ /* 0x000fea0003800200 */
.L_x_28:
[----:B------:R-:W-:Y:S05]  /*0d90*/  @!P0 BRA `(.L_x_27) ;  /* 0x0000000000e88947 */ /* 0x000fea0003800000 */
[----:B------:R-:W-:Y:S01]  /*0da0*/  IADD3 R16, PT, PT, R11, -0x1, RZ ;  /* 0xffffffff0b107810 */ /* 0x000fe20007ffe0ff */
[----:B------:R-:W-:Y:S01]  /*0db0*/  BSSY.RECONVERGENT B2, `(.L_x_30) ;  /* 0x000001e000027945 */ /* 0x000fe20003800200 */
[----:B------:R-:W-:Y:S02]  /*0dc0*/  ISETP.NE.AND P0, PT, R22, RZ, PT ;  /* 0x000000ff1600720c */ /* 0x000fe40003f05270 */
[----:B------:R-:W-:-:S13]  /*0dd0*/  ISETP.GE.U32.AND P1, PT, R16, 0x3, PT ;  /* 0x000000031000780c */ /* 0x000fda0003f26070 */
[----:B------:R-:W-:Y:S05]  /*0de0*/  @!P1 BRA `(.L_x_31) ;  /* 0x0000000000689947 */ /* 0x000fea0003800000 */
[----:B------:R-:W-:-:S05]  /*0df0*/  IMAD.WIDE R16, R27, 0x4, R12 ;  /* 0x000000041b107825 */ /* 0x000fca00078e020c */
[----:B------:R-:W2:Y:S04]  /*0e00*/  LDG.E R19, desc[UR4][R16.64] ;  /* 0x0000000410137981 */ /* 0x000ea8000c1e1900 */
[----:B------:R-:W3:Y:S04]  /*0e10*/  LDG.E R21, desc[UR4][R16.64+0x4] ;  /* 0x0000040410157981 */ /* 0x000ee8000c1e1900 */
[----:B------:R-:W4:Y:S04]  /*0e20*/  LDG.E R29, desc[UR4][R16.64+0x8] ;  /* 0x00000804101d7981 */ /* 0x000f28000c1e1900 */
[----:B------:R-:W4:Y:S01]  /*0e30*/  LDG.E R28, desc[UR4][R16.64+0xc] ;  /* 0x00000c04101c7981 */ /* 0x000f22000c1e1900 */
[----:B--2---:R-:W-:-:S06]  /*0e40*/  IMAD.WIDE R18, R19, 0x4, R14 ;  /* 0x0000000413127825 */ /* 0x004fcc00078e020e */
[----:B------:R-:W2:Y:S01]  /*0e50*/  LDG.E R19, desc[UR4][R18.64] ;  /* 0x0000000412137981 */ /* 0x000ea2000c1e1900 */
[----:B---3--:R-:W-:-:S06]  /*0e60*/  IMAD.WIDE R20, R21, 0x4, R14 ;  /* 0x0000000415147825 */ /* 0x008fcc00078e020e */
[----:B------:R-:W3:Y:S01]  /*0e70*/  LDG.E R21, desc[UR4][R20.64] ;  /* 0x0000000414157981 */ /* 0x000ee2000c1e1900 */
[----:B--2---:R-:W-:Y:S01]  /*0e80*/  ISETP.NE.AND P3, PT, R19, R24, PT ;  /* 0x000000181300720c */ /* 0x004fe20003f65270 */
[----:B----4-:R-:W-:-:S04]  /*0e90*/  IMAD.WIDE R18, R29, 0x4, R14 ;  /* 0x000000041d127825 */ /* 0x010fc800078e020e */
[----:B------:R-:W-:Y:S02]  /*0ea0*/  IMAD.WIDE R28, R28, 0x4, R14 ;  /* 0x000000041c1c7825 */ /* 0x000fe400078e020e */
[----:B------:R0:W2:Y:S04]  /*0eb0*/  LDG.E R19, desc[UR4][R18.64] ;  /* 0x0000000412137981 */ /* 0x0000a8000c1e1900 */
[----:B------:R-:W4:Y:S01]  /*0ec0*/  LDG.E R29, desc[UR4][R28.64] ;  /* 0x000000041c1d7981 */ /* 0x000f22000c1e1900 */
[----:B---3--:R-:W-:Y:S01]  /*0ed0*/  ISETP.NE.AND P1, PT, R21, R24, PT ;  /* 0x000000181500720c */ /* 0x008fe20003f25270 */
[C---:B0-----:R-:W-:Y:S01]  /*0ee0*/  VIADD R18, R26.reuse, 0x1 ;  /* 0x000000011a127836 */ /* 0x041fe20000000000 */
[----:B------:R-:W-:-:S05]  /*0ef0*/  @P3 IADD3 R18, PT, PT, R26, RZ, RZ ;  /* 0x000000ff1a123210 */ /* 0x000fca0007ffe0ff */
[----:B------:R-:W-:-:S06]  /*0f00*/  VIADD R20, R18, 0x1 ;  /* 0x0000000112147836 */ /* 0x000fcc0000000000 */
[----:B------:R-:W-:-:S05]  /*0f10*/  @P1 IADD3 R20, PT, PT, R18, RZ, RZ ;  /* 0x000000ff12141210 */ /* 0x000fca0007ffe0ff */
[----:B------:R-:W-:Y:S01]  /*0f20*/  VIADD R16, R20, 0x1 ;  /* 0x0000000114107836 */ /* 0x000fe20000000000 */
[----:B------:R-:W-:Y:S02]  /*0f30*/  IADD3 R27, PT, PT, R27, 0x4, RZ ;  /* 0x000000041b1b7810 */ /* 0x000fe40007ffe0ff */
[-C--:B--2---:R-:W-:Y:S02]  /*0f40*/  ISETP.NE.AND P3, PT, R19, R24.reuse, PT ;  /* 0x000000181300720c */ /* 0x084fe40003f65270 */
[----:B----4-:R-:W-:-:S11]  /*0f50*/  ISETP.NE.AND P1, PT, R29, R24, PT ;  /* 0x000000181d00720c */ /* 0x010fd60003f25270 */
[----:B------:R-:W-:-:S05]  /*0f60*/  @P3 IADD3 R16, PT, PT, R20, RZ, RZ ;  /* 0x000000ff14103210 */ /* 0x000fca0007ffe0ff */
[----:B------:R-:W-:Y:S02]  /*0f70*/  VIADD R26, R16, 0x1 ;  /* 0x00000001101a7836 */ /* 0x000fe40000000000 */
[----:B------:R-:W-:-:S07]  /*0f80*/  @P1 IMAD.MOV R26, RZ, RZ, R16 ;  /* 0x000000ffff1a1224 */ /* 0x000fce00078e0210 */
.L_x_31:
[----:B------:R-:W-:Y:S05]  /*0f90*/  BSYNC.RECONVERGENT B2 ;  /* 0x0000000000027941 */ /* 0x000fea0003800200 */
.L_x_30:
[----:B------:R-:W-:Y:S05]  /*0fa0*/  @!P0 BRA `(.L_x_27) ;  /* 0x0000000000648947 */ /* 0x000fea0003800000 */
[----:B------:R-:W-:-:S05]  /*0fb0*/  IMAD.WIDE R12, R27, 0x4, R12 ;  /* 0x000000041b0c7825 */ /* 0x000fca00078e020c */
[----:B------:R-:W2:Y:S02]  /*0fc0*/  LDG.E R17, desc[UR4][R12.64] ;  /* 0x000000040c117981 */ /* 0x000ea4000c1e1900 */
[----:B--2---:R-:W-:-:S06]  /*0fd0*/  IMAD.WIDE R16, R17, 0x4, R14 ;  /* 0x0000000411107825 */ /* 0x004fcc00078e020e */
[----:B------:R-:W2:Y:S01]  /*0fe0*/  LDG.E R17, desc[UR4][R16.64] ;  /* 0x0000000410117981 */ /* 0x000ea2000c1e1900 */
[----:B------:R-:W-:Y:S02]  /*0ff0*/  ISETP.NE.AND P1, PT, R22, 0x1, PT ;  /* 0x000000011600780c */ /* 0x000fe40003f25270 */
[----:B------:R-:W-:Y:S02]  /*1000*/  IADD3 R18, PT, PT, R26, 0x1, RZ ;  /* 0x000000011a127810 */ /* 0x000fe40007ffe0ff */
[----:B--2---:R-:W-:-:S13]  /*1010*/  ISETP.NE.AND P0, PT, R17, R24, PT ;  /* 0x000000181100720c */ /* 0x004fda0003f05270 */
[----:B------:R-:W-:-:S05]  /*1020*/  @P0 IMAD.MOV R18, RZ, RZ, R26 ;  /* 0x000000ffff120224 */ /* 0x000fca00078e021a */
[----:B------:R-:W-:Y:S01]  /*1030*/  MOV R26, R18 ;  /* 0x00000012001a7202 */ /* 0x000fe20000000f00 */
[----:B------:R-:W-:Y:S06]  /*1040*/  @!P1 BRA `(.L_x_27) ;  /* 0x00000000003c9947 */ /* 0x000fec0003800000 */
[----:B------:R-:W-:Y:S01]  /*1050*/  ISETP.NE.AND P1, PT, R22, 0x2, PT ;  /* 0x000000021600780c */ /* 0x000fe20003f25270 */
[----:B------:R-:W2:-:S12]  /*1060*/  LDG.E R17, desc[UR4][R12.64+0x4] ;  /* 0x000004040c117981 */ /* 0x000e98000c1e1900 */
[----:B------:R-:W3:Y:S01]  /*1070*/  @P1 LDG.E R19, desc[UR4][R12.64+0x8] ;  /* 0x000008040c131981 */ /* 0x000ee2000c1e1900 */
[----:B--2---:R-:W-:-:S06]  /*1080*/  IMAD.WIDE R16, R17, 0x4, R14 ;  /* 0x0000000411107825 */ /* 0x004fcc00078e020e */
[----:B------:R-:W2:Y:S01]  /*1090*/  LDG.E R17, desc[UR4][R16.64] ;  /* 0x0000000410117981 */ /* 0x000ea2000c1e1900 */
[----:B---3--:R-:W-:-:S06]  /*10a0*/  @P1 IMAD.WIDE R14, R19, 0x4, R14 ;  /* 0x00000004130e1825 */ /* 0x008fcc00078e020e */
[----:B------:R-:W3:Y:S01]  /*10b0*/  @P1 LDG.E R15, desc[UR4][R14.64] ;  /* 0x000000040e0f1981 */ /* 0x000ee2000c1e1900 */
[----:B------:R-:W-:Y:S01]  /*10c0*/  VIADD R18, R26, 0x1 ;  /* 0x000000011a127836 */ /* 0x000fe20000000000 */
[-C--:B--2---:R-:W-:Y:S02]  /*10d0*/  ISETP.NE.AND P0, PT, R17, R24.reuse, PT ;  /* 0x000000181100720c */ /* 0x084fe40003f05270 */
[----:B---3--:R-:W-:-:S11]  /*10e0*/  ISETP.NE.AND P3, PT, R15, R24, P1 ;  /* 0x000000180f00720c */ /* 0x008fd60000f65270 */
[----:B------:R-:W-:-:S05]  /*10f0*/  @P0 IADD3 R18, PT, PT, R26, RZ, RZ ;  /* 0x000000ff1a120210 */ /* 0x000fca0007ffe0ff */
[----:B------:R-:W-:-:S05]  /*1100*/  IMAD.MOV.U32 R26, RZ, RZ, R18 ;  /* 0x000000ffff1a7224 */ /* 0x000fca00078e0012 */
[----:B------:R-:W-:Y:S01]  /*1110*/  @P1 IADD3 R18, PT, PT, R26, 0x1, RZ ;  /* 0x000000011a121810 */ /* 0x000fe20007ffe0ff */
[----:B------:R-:W-:-:S05]  /*1120*/  @P3 IMAD.MOV R18, RZ, RZ, R26 ;  /* 0x000000ffff123224 */ /* 0x000fca00078e021a */
[----:B------:R-:W-:-:S07]  /*1130*/  @P1 MOV R26, R18 ;  /* 0x00000012001a1202 */ /* 0x000fce0000000f00 */
.L_x_27:
[----:B------:R-:W-:Y:S05]  /*1140*/  BSYNC.RECONVERGENT B1 ;  /* 0x0000000000017941 */ /* 0x000fea0003800200 */
.L_x_26:
[----:B------:R-:W-:Y:S01]  /*1150*/  IMAD.SHL.U32 R26, R26, 0x2, RZ ;  /* 0x000000021a1a7824 */ /* 0x000fe200078e00ff */
[----:B-----5:R-:W-:Y:S01]  /*1160*/  I2FP.F32.S32 R25, R25 ;  /* 0x0000001900197245 */ /* 0x020fe20000201400 */
[----:B------:R-:W-:Y:S01]  /*1170*/  HFMA2 R12, -RZ, RZ, 0, 5.9604644775390625e-08 ;  /* 0x00000001ff0c7431 */ /* 0x000fe200000001ff */
[----:B------:R-:W-:Y:S02]  /*1180*/  LOP3.LUT P0, R13, R7, 0xff, RZ, 0xc0, !PT ;  /* 0x000000ff070d7812 */ /* 0x000fe4000780c0ff */
[----:B------:R-:W-:-:S05]  /*1190*/  I2FP.F32.U32 R26, R26 ;  /* 0x0000001a001a7245 */ /* 0x000fca0000201000 */
[----:B------:R-:W-:-:S05]  /*11a0*/  FFMA R25, -R23, R25, R26 ;  /* 0x0000001917197223 */ /* 0x000fca000000011a */
[----:B------:R-:W-:-:S13]  /*11b0*/  FSETP.LTU.AND P0, PT, R8, -R25, P0 ;  /* 0x800000190800720b */ /* 0x000fda0000709000 */
[----:B------:R-:W-:-:S04]  /*11c0*/  @!P0 FSETP.NEU.AND P1, PT, R8, -R25, PT ;  /* 0x800000190800820b */ /* 0x000fc80003f2d000 */
[----:B------:R-:W-:-:S04]  /*11d0*/  @!P0 ISETP.NE.AND P1, PT, R13, RZ, !P1 ;  /* 0x000000ff0d00820c */ /* 0x000fc80004f25270 */
[----:B------:R-:W-:-:S04]  /*11e0*/  @!P0 ISETP.LT.AND P1, PT, R5, R24, P1 ;  /* 0x000000180500820c */ /* 0x000fc80000f21270 */
[----:B------:R-:W-:Y:S02]  /*11f0*/  @!P0 SEL R12, R7, 0x1, P1 ;  /* 0x00000001070c8807 */ /* 0x000fe40000800000 */
[----:B------:R-:W-:Y:S02]  /*1200*/  @!P0 SEL R5, R5, R24, P1 ;  /* 0x0000001805058207 */ /* 0x000fe40000800000 */
[----:B------:R-:W-:Y:S02]  /*1210*/  @!P0 FSEL R8, R8, -R25, P1 ;  /* 0x8000001908088208 */ /* 0x000fe40000800000 */
[----:B------:R-:W-:Y:S01]  /*1220*/  PRMT R7, R12, 0x7610, R7 ;  /* 0x000076100c077816 */ /* 0x000fe20000000007 */
[----:B------:R-:W-:Y:S06]  /*1230*/  @P2 BRA `(.L_x_32) ;  /* 0xffffffec00fc2947 */ /* 0x000fec000383ffff */
.L_x_22:
[----:B------:R-:W-:Y:S05]  /*1240*/  BSYNC.RECONVERGENT B0 ;  /* 0x0000000000007941 */ /* 0x000fea0003800200 */
.L_x_21:
[----:B------:R-:W1:Y:S01]  /*1250*/  LDC.64 R2, c[0x0][0x3a8] ;  /* 0x0000ea00ff027b82 */ /* 0x000e620000000a00 */
[----:B------:R-:W-:Y:S01]  /*1260*/  IMAD.MOV.U32 R13, RZ, RZ, 0x1 ;  /* 0x00000001ff0d7424 */ /* 0x000fe200078e00ff */
[----:B------:R-:W-:-:S06]  /*1270*/  MOV R11, 0xffffffff ;  /* 0xffffffff000b7802 */ /* 0x000fcc0000000f00 */
[----:B------:R-:W2:Y:S01]  /*1280*/  LDC.64 R6, c[0x0][0x3b0] ;  /* 0x0000ec00ff067b82 */ /* 0x000ea20000000a00 */
[----:B-1----:R-:W-:-:S05]  /*1290*/  IMAD.WIDE R2, R0, 0x4, R2 ;  /* 0x0000000400027825 */ /* 0x002fca00078e0202 */
[----:B------:R-:W-:Y:S01]  /*12a0*/  STG.E desc[UR4][R2.64], R5 ;  /* 0x0000000502007986 */ /* 0x000fe2000c101904 */
[----:B--2---:R-:W-:-:S04]  /*12b0*/  IMAD.WIDE R8, R4, 0x4, R6 ;  /* 0x0000000404087825 */ /* 0x004fc800078e0206 */
[----:B------:R-:W-:-:S05]  /*12c0*/  IMAD.WIDE R6, R5, 0x4, R6 ;  /* 0x0000000405067825 */ /* 0x000fca00078e0206 */
[----:B------:R-:W-:Y:S04]  /*12d0*/  REDG.E.ADD.STRONG.GPU desc[UR4][R6.64], R13 ;  /* 0x0000000d0600798e */ /* 0x000fe8000c12e104 */
[----:B------:R-:W-:Y:S01]  /*12e0*/  REDG.E.ADD.STRONG.GPU desc[UR4][R8.64], R11 ;  /* 0x0000000b0800798e */ /* 0x000fe2000c12e104 */
[----:B------:R-:W-:Y:S05]  /*12f0*/  EXIT ;  /* 0x000000000000794d */ /* 0x000fea0003800000 */
.L_x_33:
        /* <DEDUP_REMOVED lines=16> */
.L_x_39:


//--------------------- .nv.shared.reserved.0     --------------------------
	.section	.nv.shared.reserved.0,"aw",@nobits
	.weak		__nv_reservedSMEM_offset_0_alias
	.size		__nv_reservedSMEM_offset_0_alias, 0, 64
	.other		__nv_reservedSMEM_offset_0_alias,@"STO_CUDA_RESERVED_SHARED STV_DEFAULT"
__nv_reservedSMEM_offset_0_alias:
	.zero		0
	.zero		64


//--------------------- .nv.constant0.classify_hits --------------------------
	.section	.nv.constant0.classify_hits,"a",@progbits
	.sectionflags	@""
	.align	4
.nv.constant0.classify_hits:
	.zero		928


//--------------------- .nv.constant0.classify_communities --------------------------
	.section	.nv.constant0.classify_communities,"a",@progbits
	.sectionflags	@""
	.align	4
.nv.constant0.classify_communities:
	.zero		928


//--------------------- .nv.constant0.calculate_part_cpm --------------------------
	.section	.nv.constant0.calculate_part_cpm,"a",@progbits
	.sectionflags	@""
	.align	4
.nv.constant0.calculate_part_cpm:
	.zero		932


//--------------------- .nv.constant0.calculate_community_internal_edges --------------------------
	.section	.nv.constant0.calculate_community_internal_edges,"a",@progbits
	.sectionflags	@""
	.align	4
.nv.constant0.calculate_community_internal_edges:
	.zero		936


//--------------------- .nv.constant0.move_nodes  --------------------------
	.section	.nv.constant0.move_nodes,"a",@progbits
	.sectionflags	@""
	.align	4
.nv.constant0.move_nodes:
	.zero		956


//--------------------- SYMBOLS --------------------------

	.type		.nv.reservedSmem.offset0,@object
	.size		.nv.reservedSmem.offset0,0x4
